//
// Generated by NVIDIA NVVM Compiler
//
// Compiler Build ID: CL-36424714
// Cuda compilation tools, release 13.0, V13.0.88
// Based on NVVM 20.0.0
//

.version 9.0
.target sm_100
.address_size 64

	// .globl	cuAdd

.visible .entry cuAdd(
	.param .u64 .ptr .align 1 cuAdd_param_0,
	.param .u64 .ptr .align 1 cuAdd_param_1,
	.param .u32 cuAdd_param_2,
	.param .u32 cuAdd_param_3
)
{
	.reg .pred 	%p<3>;
	.reg .b32 	%r<15>;
	.reg .b64 	%rd<11>;

	ld.param.u64 	%rd3, [cuAdd_param_0];
	ld.param.u64 	%rd4, [cuAdd_param_1];
	ld.param.u32 	%r6, [cuAdd_param_2];
	ld.param.u32 	%r7, [cuAdd_param_3];
	mov.u32 	%r8, %ctaid.x;
	mov.u32 	%r1, %ntid.x;
	mov.u32 	%r9, %tid.x;
	mad.lo.s32 	%r14, %r8, %r1, %r9;
	setp.ge.s32 	%p1, %r14, %r7;
	@%p1 bra 	$L__BB0_3;
	cvta.to.global.u64 	%rd5, %rd4;
	mul.wide.s32 	%rd6, %r6, 4;
	add.s64 	%rd1, %rd5, %rd6;
	mov.u32 	%r10, %nctaid.x;
	mul.lo.s32 	%r3, %r1, %r10;
	cvta.to.global.u64 	%rd2, %rd3;
	mul.wide.s32 	%rd9, %r7, 4;
$L__BB0_2:
	mul.wide.s32 	%rd7, %r14, 4;
	add.s64 	%rd8, %rd2, %rd7;
	ld.global.u32 	%r11, [%rd8];
	ld.global.u32 	%r12, [%rd1];
	add.s32 	%r13, %r12, %r11;
	add.s64 	%rd10, %rd8, %rd9;
	st.global.u32 	[%rd10], %r13;
	add.s32 	%r14, %r14, %r3;
	setp.lt.s32 	%p2, %r14, %r7;
	@%p2 bra 	$L__BB0_2;
$L__BB0_3:
	ret;

}
	// .globl	cuPartition
.visible .entry cuPartition(
	.param .u32 cuPartition_param_0,
	.param .u64 .ptr .align 1 cuPartition_param_1,
	.param .u64 .ptr .align 1 cuPartition_param_2,
	.param .u32 cuPartition_param_3
)
{
	.reg .pred 	%p<8>;
	.reg .b32 	%r<63>;
	.reg .b64 	%rd<21>;

	ld.param.u32 	%r32, [cuPartition_param_0];
	ld.param.u64 	%rd7, [cuPartition_param_1];
	ld.param.s32 	%rd2, [cuPartition_param_3];
	cvta.to.global.u64 	%rd1, %rd7;
	mov.u32 	%r33, %ctaid.x;
	mov.u32 	%r1, %ntid.x;
	mov.u32 	%r34, %tid.x;
	mad.lo.s32 	%r54, %r33, %r1, %r34;
	add.s32 	%r35, %r32, -1;
	mov.b32 	%r36, 1;
	shl.b32 	%r3, %r36, %r35;
	setp.ge.s32 	%p1, %r54, %r3;
	@%p1 bra 	$L__BB1_8;
	shl.b64 	%rd8, %rd2, 2;
	add.s64 	%rd3, %rd1, %rd8;
	mov.u32 	%r37, %nctaid.x;
	mul.lo.s32 	%r4, %r1, %r37;
$L__BB1_2:
	ld.param.u64 	%rd19, [cuPartition_param_2];
	add.s32 	%r6, %r54, %r3;
	cvta.to.global.u64 	%rd9, %rd19;
	mul.wide.s32 	%rd10, %r6, 16;
	add.s64 	%rd4, %rd9, %rd10;
	ld.global.v4.u32 	{%r11, %r12, %r13, %r14}, [%rd4];
	sub.s32 	%r15, %r12, %r11;
	sub.s32 	%r16, %r14, %r13;
	setp.le.s32 	%p2, %r15, %r16;
	@%p2 bra 	$L__BB1_4;
	add.s32 	%r43, %r12, %r11;
	shr.u32 	%r44, %r43, 31;
	add.s32 	%r45, %r43, %r44;
	shr.s32 	%r55, %r45, 1;
	mul.wide.s32 	%rd13, %r55, 4;
	add.s64 	%rd14, %rd1, %rd13;
	ld.global.u32 	%r59, [%rd14];
	mov.u32 	%r62, %r13;
	mov.u32 	%r60, %r14;
	mov.u64 	%rd20, %rd3;
	bra.uni 	$L__BB1_5;
$L__BB1_4:
	add.s32 	%r39, %r14, %r13;
	shr.u32 	%r40, %r39, 31;
	add.s32 	%r41, %r39, %r40;
	shr.s32 	%r56, %r41, 1;
	mul.wide.s32 	%rd11, %r56, 4;
	add.s64 	%rd12, %rd3, %rd11;
	ld.global.u32 	%r59, [%rd12];
	mov.u32 	%r62, %r11;
	mov.u32 	%r60, %r12;
	mov.u64 	%rd20, %rd1;
$L__BB1_5:
	setp.ge.s32 	%p3, %r62, %r60;
	@%p3 bra 	$L__BB1_7;
$L__BB1_6:
	add.s32 	%r46, %r60, %r62;
	shr.u32 	%r47, %r46, 31;
	add.s32 	%r48, %r46, %r47;
	shr.s32 	%r49, %r48, 1;
	mul.wide.s32 	%rd15, %r49, 4;
	add.s64 	%rd16, %rd20, %rd15;
	ld.global.u32 	%r50, [%rd16];
	setp.lt.s32 	%p4, %r50, %r59;
	add.s32 	%r51, %r49, 1;
	selp.b32 	%r62, %r51, %r62, %p4;
	selp.b32 	%r60, %r60, %r49, %p4;
	setp.lt.s32 	%p5, %r62, %r60;
	@%p5 bra 	$L__BB1_6;
$L__BB1_7:
	setp.gt.s32 	%p6, %r15, %r16;
	selp.b32 	%r52, %r55, %r62, %p6;
	selp.b32 	%r53, %r62, %r56, %p6;
	add.s64 	%rd18, %rd4, %rd10;
	st.global.v4.u32 	[%rd18], {%r11, %r52, %r13, %r53};
	st.global.u32 	[%rd18+16], %r52;
	st.global.u32 	[%rd18+20], %r12;
	st.global.v2.u32 	[%rd18+24], {%r53, %r14};
	add.s32 	%r54, %r54, %r4;
	setp.lt.s32 	%p7, %r54, %r3;
	@%p7 bra 	$L__BB1_2;
$L__BB1_8:
	ret;

}
	// .globl	cuMergeIncreasing
.visible .entry cuMergeIncreasing(
	.param .u64 .ptr .align 1 cuMergeIncreasing_param_0,
	.param .u64 .ptr .align 1 cuMergeIncreasing_param_1,
	.param .u32 cuMergeIncreasing_param_2,
	.param .u32 cuMergeIncreasing_param_3,
	.param .u64 .ptr .align 1 cuMergeIncreasing_param_4
)
{
	.reg .pred 	%p<23>;
	.reg .b32 	%r<103>;
	.reg .b64 	%rd<36>;

	ld.param.u64 	%rd13, [cuMergeIncreasing_param_0];
	ld.param.u64 	%rd12, [cuMergeIncreasing_param_1];
	ld.param.s32 	%rd3, [cuMergeIncreasing_param_2];
	ld.param.u32 	%r52, [cuMergeIncreasing_param_3];
	ld.param.u64 	%rd14, [cuMergeIncreasing_param_4];
	cvta.to.global.u64 	%rd1, %rd14;
	cvta.to.global.u64 	%rd2, %rd13;
	mov.u32 	%r53, %ctaid.x;
	mov.u32 	%r1, %ntid.x;
	mov.u32 	%r54, %tid.x;
	mad.lo.s32 	%r55, %r53, %r1, %r54;
	add.s32 	%r88, %r55, 1;
	setp.gt.s32 	%p1, %r88, %r52;
	@%p1 bra 	$L__BB2_19;
	shl.b64 	%rd15, %rd3, 2;
	add.s64 	%rd4, %rd2, %rd15;
	add.s32 	%r3, %r52, -1;
	mov.u32 	%r56, %nctaid.x;
	mul.lo.s32 	%r4, %r1, %r56;
	add.s64 	%rd5, %rd2, 8;
	add.s64 	%rd6, %rd1, 8;
	cvta.to.global.u64 	%rd7, %rd12;
$L__BB2_2:
	add.s32 	%r57, %r3, %r88;
	mul.wide.s32 	%rd16, %r57, 16;
	add.s64 	%rd17, %rd7, %rd16;
	ld.global.v4.u32 	{%r90, %r59, %r89, %r61}, [%rd17];
	add.s32 	%r91, %r89, %r90;
	setp.ge.s32 	%p2, %r90, %r59;
	setp.ge.s32 	%p3, %r89, %r61;
	or.pred  	%p4, %p2, %p3;
	@%p4 bra 	$L__BB2_3;
	bra.uni 	$L__BB2_20;
$L__BB2_3:
	setp.ge.s32 	%p10, %r90, %r59;
	mov.u32 	%r95, %r91;
	@%p10 bra 	$L__BB2_11;
	sub.s32 	%r70, %r59, %r90;
	and.b32  	%r14, %r70, 3;
	setp.eq.s32 	%p11, %r14, 0;
	mov.u32 	%r95, %r91;
	mov.u32 	%r93, %r90;
	@%p11 bra 	$L__BB2_8;
	add.s32 	%r93, %r90, 1;
	mul.wide.s32 	%rd24, %r90, 4;
	add.s64 	%rd8, %rd2, %rd24;
	ld.global.u32 	%r71, [%rd8];
	add.s32 	%r95, %r91, 1;
	mul.wide.s32 	%rd25, %r91, 4;
	add.s64 	%rd9, %rd1, %rd25;
	st.global.u32 	[%rd9], %r71;
	setp.eq.s32 	%p12, %r14, 1;
	@%p12 bra 	$L__BB2_8;
	add.s32 	%r93, %r90, 2;
	ld.global.u32 	%r72, [%rd8+4];
	add.s32 	%r95, %r91, 2;
	st.global.u32 	[%rd9+4], %r72;
	setp.eq.s32 	%p13, %r14, 2;
	@%p13 bra 	$L__BB2_8;
	add.s32 	%r93, %r90, 3;
	ld.global.u32 	%r73, [%rd8+8];
	add.s32 	%r95, %r91, 3;
	st.global.u32 	[%rd9+8], %r73;
$L__BB2_8:
	sub.s32 	%r74, %r90, %r59;
	setp.gt.u32 	%p14, %r74, -4;
	@%p14 bra 	$L__BB2_11;
	sub.s32 	%r98, %r93, %r59;
$L__BB2_10:
	mul.wide.s32 	%rd26, %r93, 4;
	add.s64 	%rd27, %rd5, %rd26;
	mul.wide.s32 	%rd28, %r95, 4;
	add.s64 	%rd29, %rd6, %rd28;
	ld.global.u32 	%r75, [%rd27+-8];
	st.global.u32 	[%rd29+-8], %r75;
	ld.global.u32 	%r76, [%rd27+-4];
	st.global.u32 	[%rd29+-4], %r76;
	ld.global.u32 	%r77, [%rd27];
	st.global.u32 	[%rd29], %r77;
	add.s32 	%r93, %r93, 4;
	ld.global.u32 	%r78, [%rd27+4];
	add.s32 	%r95, %r95, 4;
	st.global.u32 	[%rd29+4], %r78;
	add.s32 	%r98, %r98, 4;
	setp.eq.s32 	%p15, %r98, 0;
	@%p15 bra 	$L__BB2_11;
	bra.uni 	$L__BB2_10;
$L__BB2_11:
	setp.ge.s32 	%p16, %r89, %r61;
	@%p16 bra 	$L__BB2_18;
	sub.s32 	%r79, %r61, %r89;
	and.b32  	%r32, %r79, 3;
	setp.eq.s32 	%p17, %r32, 0;
	mov.u32 	%r96, %r95;
	mov.u32 	%r97, %r89;
	@%p17 bra 	$L__BB2_16;
	add.s32 	%r97, %r89, 1;
	mul.wide.s32 	%rd30, %r89, 4;
	add.s64 	%rd10, %rd4, %rd30;
	ld.global.u32 	%r80, [%rd10];
	add.s32 	%r96, %r95, 1;
	mul.wide.s32 	%rd31, %r95, 4;
	add.s64 	%rd11, %rd1, %rd31;
	st.global.u32 	[%rd11], %r80;
	setp.eq.s32 	%p18, %r32, 1;
	@%p18 bra 	$L__BB2_16;
	add.s32 	%r97, %r89, 2;
	ld.global.u32 	%r81, [%rd10+4];
	add.s32 	%r96, %r95, 2;
	st.global.u32 	[%rd11+4], %r81;
	setp.eq.s32 	%p19, %r32, 2;
	@%p19 bra 	$L__BB2_16;
	add.s32 	%r97, %r89, 3;
	ld.global.u32 	%r82, [%rd10+8];
	add.s32 	%r96, %r95, 3;
	st.global.u32 	[%rd11+8], %r82;
$L__BB2_16:
	sub.s32 	%r83, %r89, %r61;
	setp.gt.u32 	%p20, %r83, -4;
	@%p20 bra 	$L__BB2_18;
$L__BB2_17:
	mul.wide.s32 	%rd32, %r97, 4;
	add.s64 	%rd33, %rd4, %rd32;
	ld.global.u32 	%r84, [%rd33];
	mul.wide.s32 	%rd34, %r96, 4;
	add.s64 	%rd35, %rd1, %rd34;
	st.global.u32 	[%rd35], %r84;
	ld.global.u32 	%r85, [%rd33+4];
	st.global.u32 	[%rd35+4], %r85;
	ld.global.u32 	%r86, [%rd33+8];
	st.global.u32 	[%rd35+8], %r86;
	add.s32 	%r97, %r97, 4;
	ld.global.u32 	%r87, [%rd33+12];
	add.s32 	%r96, %r96, 4;
	st.global.u32 	[%rd35+12], %r87;
	setp.ne.s32 	%p21, %r97, %r61;
	@%p21 bra 	$L__BB2_17;
$L__BB2_18:
	add.s32 	%r88, %r88, %r4;
	setp.le.s32 	%p22, %r88, %r52;
	@%p22 bra 	$L__BB2_2;
$L__BB2_19:
	ret;
$L__BB2_20:
	mul.wide.s32 	%rd18, %r90, 4;
	add.s64 	%rd19, %rd2, %rd18;
	ld.global.u32 	%r62, [%rd19];
	mul.wide.s32 	%rd20, %r89, 4;
	add.s64 	%rd21, %rd4, %rd20;
	ld.global.u32 	%r64, [%rd21];
	setp.lt.s32 	%p5, %r62, %r64;
	setp.ge.s32 	%p6, %r62, %r64;
	selp.u32 	%r66, 1, 0, %p6;
	add.s32 	%r89, %r89, %r66;
	selp.u32 	%r67, 1, 0, %p5;
	add.s32 	%r90, %r90, %r67;
	min.s32 	%r68, %r62, %r64;
	mul.wide.s32 	%rd22, %r91, 4;
	add.s64 	%rd23, %rd1, %rd22;
	st.global.u32 	[%rd23], %r68;
	add.s32 	%r91, %r91, 1;
	setp.lt.s32 	%p7, %r90, %r59;
	setp.lt.s32 	%p8, %r89, %r61;
	and.pred  	%p9, %p7, %p8;
	@%p9 bra 	$L__BB2_20;
	bra.uni 	$L__BB2_3;

}
	// .globl	cuPrune
.visible .entry cuPrune(
	.param .u64 .ptr .align 1 cuPrune_param_0,
	.param .u32 cuPrune_param_1,
	.param .u64 .ptr .align 1 cuPrune_param_2,
	.param .u32 cuPrune_param_3,
	.param .u64 .ptr .align 1 cuPrune_param_4,
	.param .u64 .ptr .align 1 cuPrune_param_5,
	.param .u64 .ptr .align 1 cuPrune_param_6,
	.param .u32 cuPrune_param_7
)
{
	.reg .pred 	%p<10>;
	.reg .b32 	%r<32>;
	.reg .b64 	%rd<21>;

	ld.param.u64 	%rd7, [cuPrune_param_0];
	ld.param.u32 	%r11, [cuPrune_param_1];
	ld.param.u64 	%rd8, [cuPrune_param_2];
	ld.param.u32 	%r12, [cuPrune_param_3];
	ld.param.u64 	%rd11, [cuPrune_param_4];
	ld.param.u64 	%rd9, [cuPrune_param_5];
	ld.param.u64 	%rd10, [cuPrune_param_6];
	ld.param.u32 	%r10, [cuPrune_param_7];
	cvta.to.global.u64 	%rd1, %rd11;
	mov.u32 	%r13, %ctaid.x;
	mov.u32 	%r14, %ntid.x;
	mov.u32 	%r15, %tid.x;
	mad.lo.s32 	%r1, %r13, %r14, %r15;
	mov.u32 	%r16, %nctaid.x;
	mul.lo.s32 	%r2, %r14, %r16;
	add.s32 	%r17, %r2, -1;
	add.s32 	%r18, %r17, %r11;
	div.s32 	%r3, %r18, %r2;
	add.s32 	%r4, %r17, %r12;
	setp.lt.s32 	%p1, %r2, 1;
	@%p1 bra 	$L__BB3_8;
	cvta.to.global.u64 	%rd2, %rd8;
	div.s32 	%r5, %r4, %r2;
	cvta.to.global.u64 	%rd12, %rd7;
	mul.lo.s32 	%r20, %r3, %r1;
	mul.wide.s32 	%rd13, %r20, 4;
	add.s64 	%rd3, %rd12, %rd13;
	mul.wide.s32 	%rd14, %r3, 4;
	add.s64 	%rd4, %rd3, %rd14;
	cvta.to.global.u64 	%rd5, %rd10;
	cvta.to.global.u64 	%rd6, %rd9;
	mov.b32 	%r31, 0;
$L__BB3_2:
	mov.u32 	%r6, %r31;
	ld.global.u32 	%r21, [%rd1];
	setp.ne.s32 	%p2, %r21, 0;
	@%p2 bra 	$L__BB3_8;
	ld.global.u32 	%r22, [%rd3];
	add.s32 	%r31, %r6, 1;
	mul.lo.s32 	%r23, %r6, %r5;
	add.s32 	%r24, %r23, %r5;
	mul.wide.s32 	%rd15, %r24, 4;
	add.s64 	%rd16, %rd2, %rd15;
	ld.global.u32 	%r25, [%rd16+-4];
	add.s32 	%r8, %r25, %r22;
	ld.global.u32 	%r26, [%rd4+-4];
	mul.wide.s32 	%rd17, %r23, 4;
	add.s64 	%rd18, %rd2, %rd17;
	ld.global.u32 	%r27, [%rd18];
	add.s32 	%r28, %r27, %r26;
	setp.ne.s32 	%p3, %r8, %r10;
	setp.ne.s32 	%p4, %r28, %r10;
	and.pred  	%p5, %p3, %p4;
	@%p5 bra 	$L__BB3_5;
	atom.global.exch.b32 	%r30, [%rd1], 1;
	bra.uni 	$L__BB3_7;
$L__BB3_5:
	setp.ge.s32 	%p6, %r8, %r10;
	setp.le.s32 	%p7, %r28, %r10;
	or.pred  	%p8, %p6, %p7;
	@%p8 bra 	$L__BB3_7;
	atom.global.add.u32 	%r29, [%rd5], 1;
	mul.wide.s32 	%rd19, %r29, 8;
	add.s64 	%rd20, %rd6, %rd19;
	st.global.v2.u32 	[%rd20], {%r1, %r6};
$L__BB3_7:
	setp.ne.s32 	%p9, %r31, %r2;
	@%p9 bra 	$L__BB3_2;
$L__BB3_8:
	ret;

}
	// .globl	cuSearch
.visible .entry cuSearch(
	.param .u64 .ptr .align 1 cuSearch_param_0,
	.param .u32 cuSearch_param_1,
	.param .u64 .ptr .align 1 cuSearch_param_2,
	.param .u32 cuSearch_param_3,
	.param .u64 .ptr .align 1 cuSearch_param_4,
	.param .u64 .ptr .align 1 cuSearch_param_5,
	.param .u64 .ptr .align 1 cuSearch_param_6,
	.param .u32 cuSearch_param_7
)
{
	.reg .pred 	%p<12>;
	.reg .b32 	%r<55>;
	.reg .b64 	%rd<23>;

	ld.param.u64 	%rd8, [cuSearch_param_0];
	ld.param.u32 	%r26, [cuSearch_param_1];
	ld.param.u64 	%rd9, [cuSearch_param_2];
	ld.param.u32 	%r27, [cuSearch_param_3];
	ld.param.u64 	%rd10, [cuSearch_param_4];
	ld.param.u64 	%rd11, [cuSearch_param_5];
	ld.param.u64 	%rd12, [cuSearch_param_6];
	ld.param.u32 	%r28, [cuSearch_param_7];
	cvta.to.global.u64 	%rd1, %rd12;
	cvta.to.global.u64 	%rd2, %rd11;
	mov.u32 	%r29, %ctaid.x;
	mov.u32 	%r30, %ntid.x;
	mov.u32 	%r31, %tid.x;
	mad.lo.s32 	%r48, %r29, %r30, %r31;
	mov.u32 	%r32, %nctaid.x;
	mul.lo.s32 	%r2, %r30, %r32;
	add.s32 	%r3, %r2, -1;
	add.s32 	%r33, %r3, %r26;
	div.s32 	%r4, %r33, %r2;
	add.s32 	%r34, %r3, %r27;
	div.s32 	%r5, %r34, %r2;
	ld.global.u32 	%r46, [%rd2];
	setp.ge.s32 	%p1, %r48, %r46;
	@%p1 bra 	$L__BB4_11;
	ld.global.u32 	%r54, [%rd1];
	cvta.to.global.u64 	%rd3, %rd10;
	cvta.to.global.u64 	%rd4, %rd8;
	cvta.to.global.u64 	%rd5, %rd9;
$L__BB4_2:
	setp.ne.s32 	%p2, %r54, 0;
	@%p2 bra 	$L__BB4_11;
	mul.wide.s32 	%rd13, %r48, 8;
	add.s64 	%rd14, %rd3, %rd13;
	ld.global.v2.u32 	{%r35, %r11}, [%rd14];
	mul.lo.s32 	%r12, %r35, %r4;
	setp.ne.s32 	%p3, %r48, %r3;
	mov.u32 	%r49, %r4;
	mov.u32 	%r50, %r5;
	@%p3 bra 	$L__BB4_5;
	rem.s32 	%r49, %r26, %r4;
	rem.s32 	%r50, %r27, %r5;
$L__BB4_5:
	min.s32 	%r37, %r49, %r50;
	setp.lt.s32 	%p4, %r37, 1;
	mov.b32 	%r54, 0;
	@%p4 bra 	$L__BB4_10;
	mul.lo.s32 	%r39, %r11, %r5;
	cvt.s64.s32 	%rd6, %r39;
	cvt.s64.s32 	%rd7, %r12;
	mov.b32 	%r51, 0;
	mov.u32 	%r52, %r51;
$L__BB4_7:
	cvt.u64.u32 	%rd15, %r52;
	add.s64 	%rd16, %rd15, %rd7;
	shl.b64 	%rd17, %rd16, 2;
	add.s64 	%rd18, %rd4, %rd17;
	ld.global.u32 	%r40, [%rd18];
	cvt.u64.u32 	%rd19, %r51;
	add.s64 	%rd20, %rd19, %rd6;
	shl.b64 	%rd21, %rd20, 2;
	add.s64 	%rd22, %rd5, %rd21;
	ld.global.u32 	%r41, [%rd22];
	add.s32 	%r19, %r41, %r40;
	setp.eq.s32 	%p5, %r19, %r28;
	@%p5 bra 	$L__BB4_9;
	setp.ge.s32 	%p6, %r19, %r28;
	setp.lt.s32 	%p7, %r19, %r28;
	selp.u32 	%r43, 1, 0, %p7;
	add.s32 	%r52, %r52, %r43;
	selp.u32 	%r44, 1, 0, %p6;
	add.s32 	%r51, %r51, %r44;
	setp.ge.s32 	%p8, %r52, %r49;
	setp.ge.s32 	%p9, %r51, %r50;
	or.pred  	%p10, %p8, %p9;
	mov.b32 	%r54, 0;
	@%p10 bra 	$L__BB4_10;
	bra.uni 	$L__BB4_7;
$L__BB4_9:
	mov.b32 	%r54, 1;
	st.global.u32 	[%rd1], %r54;
	ld.global.u32 	%r46, [%rd2];
$L__BB4_10:
	add.s32 	%r48, %r48, %r2;
	setp.lt.s32 	%p11, %r48, %r46;
	@%p11 bra 	$L__BB4_2;
$L__BB4_11:
	ret;

}
	// .globl	cuReverse
.visible .entry cuReverse(
	.param .u64 .ptr .align 1 cuReverse_param_0,
	.param .u32 cuReverse_param_1
)
{
	.reg .pred 	%p<2>;
	.reg .b32 	%r<13>;
	.reg .b64 	%rd<7>;

	ld.param.u64 	%rd1, [cuReverse_param_0];
	ld.param.u32 	%r2, [cuReverse_param_1];
	mov.u32 	%r3, %ctaid.x;
	mov.u32 	%r4, %ntid.x;
	mov.u32 	%r5, %tid.x;
	mad.lo.s32 	%r1, %r3, %r4, %r5;
	shr.u32 	%r6, %r2, 31;
	add.s32 	%r7, %r2, %r6;
	shr.s32 	%r8, %r7, 1;
	setp.ge.s32 	%p1, %r1, %r8;
	@%p1 bra 	$L__BB5_2;
	cvta.to.global.u64 	%rd2, %rd1;
	mul.wide.s32 	%rd3, %r1, 4;
	add.s64 	%rd4, %rd2, %rd3;
	ld.global.u32 	%r9, [%rd4];
	not.b32 	%r10, %r1;
	add.s32 	%r11, %r2, %r10;
	mul.wide.s32 	%rd5, %r11, 4;
	add.s64 	%rd6, %rd2, %rd5;
	ld.global.u32 	%r12, [%rd6];
	st.global.u32 	[%rd4], %r12;
	st.global.u32 	[%rd6], %r9;
$L__BB5_2:
	ret;

}


// ===== COMPILED SASS (sm_100) =====

	.target	sm_100

	.elftype	@"ET_EXEC"


//--------------------- .note.nv.tkinfo           --------------------------
	.section	.note.nv.tkinfo,"",@"SHT_NOTE"
	.sectionflags	@"SHF_NOTE_NV_TKINFO"
	.tkinfo
        /*0018*/ 	.word	0x00000002
        /*0030*/ 	.string	""
        /*0030*/ 	.string	"ptxas"
        /*0030*/ 	.string	"Cuda compilation tools, release 13.0, V13.0.88"
        /*0030*/ 	.string	"Build cuda_13.0.r13.0/compiler.36424714_0"
        /*0030*/ 	.string	"-arch sm_100 -m 64 "



//--------------------- .note.nv.cuinfo           --------------------------
	.section	.note.nv.cuinfo,"",@"SHT_NOTE"
	.sectionflags	@"SHF_NOTE_NV_CUINFO"
        /*0018*/ 	.short	0x0002
        /*001a*/ 	.short	0x0064
        /*001c*/ 	.short	0x0082
	.zero		2


//--------------------- .nv.info                  --------------------------
	.section	.nv.info,"",@"SHT_CUDA_INFO"
	.align	4


	//----- nvinfo : EIATTR_REGCOUNT
	.align		4
        /*0000*/ 	.byte	0x04, 0x2f
        /*0002*/ 	.short	(.L_1 - .L_0)
	.align		4
.L_0:
        /*0004*/ 	.word	index@(cuAdd)
        /*0008*/ 	.word	0x00000012


	//----- nvinfo : EIATTR_FRAME_SIZE
	.align		4
.L_1:
        /*000c*/ 	.byte	0x04, 0x11
        /*000e*/ 	.short	(.L_3 - .L_2)
	.align		4
.L_2:
        /*0010*/ 	.word	index@(cuAdd)
        /*0014*/ 	.word	0x00000000


	//----- nvinfo : EIATTR_REGCOUNT
	.align		4
.L_3:
        /*0018*/ 	.byte	0x04, 0x2f
        /*001a*/ 	.short	(.L_5 - .L_4)
	.align		4
.L_4:
        /*001c*/ 	.word	index@(cuPartition)
        /*0020*/ 	.word	0x00000019


	//----- nvinfo : EIATTR_FRAME_SIZE
	.align		4
.L_5:
        /*0024*/ 	.byte	0x04, 0x11
        /*0026*/ 	.short	(.L_7 - .L_6)
	.align		4
.L_6:
        /*0028*/ 	.word	index@(cuPartition)
        /*002c*/ 	.word	0x00000000


	//----- nvinfo : EIATTR_REGCOUNT
	.align		4
.L_7:
        /*0030*/ 	.byte	0x04, 0x2f
        /*0032*/ 	.short	(.L_9 - .L_8)
	.align		4
.L_8:
        /*0034*/ 	.word	index@(cuMergeIncreasing)
        /*0038*/ 	.word	0x00000019


	//----- nvinfo : EIATTR_FRAME_SIZE
	.align		4
.L_9:
        /*003c*/ 	.byte	0x04, 0x11
        /*003e*/ 	.short	(.L_11 - .L_10)
	.align		4
.L_10:
        /*0040*/ 	.word	index@(cuMergeIncreasing)
        /*0044*/ 	.word	0x00000000


	//----- nvinfo : EIATTR_REGCOUNT
	.align		4
.L_11:
        /*0048*/ 	.byte	0x04, 0x2f
        /*004a*/ 	.short	(.L_13 - .L_12)
	.align		4
.L_12:
        /*004c*/ 	.word	index@(cuPrune)
        /*0050*/ 	.word	0x00000018


	//----- nvinfo : EIATTR_FRAME_SIZE
	.align		4
.L_13:
        /*0054*/ 	.byte	0x04, 0x11
        /*0056*/ 	.short	(.L_15 - .L_14)
	.align		4
.L_14:
        /*0058*/ 	.word	index@(cuPrune)
        /*005c*/ 	.word	0x00000000


	//----- nvinfo : EIATTR_REGCOUNT
	.align		4
.L_15:
        /*0060*/ 	.byte	0x04, 0x2f
        /*0062*/ 	.short	(.L_17 - .L_16)
	.align		4
.L_16:
        /*0064*/ 	.word	index@(cuSearch)
        /*0068*/ 	.word	0x0000001c


	//----- nvinfo : EIATTR_FRAME_SIZE
	.align		4
.L_17:
        /*006c*/ 	.byte	0x04, 0x11
        /*006e*/ 	.short	(.L_19 - .L_18)
	.align		4
.L_18:
        /*0070*/ 	.word	index@(cuSearch)
        /*0074*/ 	.word	0x00000000


	//----- nvinfo : EIATTR_REGCOUNT
	.align		4
.L_19:
        /*0078*/ 	.byte	0x04, 0x2f
        /*007a*/ 	.short	(.L_21 - .L_20)
	.align		4
.L_20:
        /*007c*/ 	.word	index@(cuReverse)
        /*0080*/ 	.word	0x0000000c


	//----- nvinfo : EIATTR_FRAME_SIZE
	.align		4
.L_21:
        /*0084*/ 	.byte	0x04, 0x11
        /*0086*/ 	.short	(.L_23 - .L_22)
	.align		4
.L_22:
        /*0088*/ 	.word	index@(cuReverse)
        /*008c*/ 	.word	0x00000000


	//----- nvinfo : EIATTR_MIN_STACK_SIZE
	.align		4
.L_23:
        /*0090*/ 	.byte	0x04, 0x12
        /*0092*/ 	.short	(.L_25 - .L_24)
	.align		4
.L_24:
        /*0094*/ 	.word	index@(cuReverse)
        /*0098*/ 	.word	0x00000000


	//----- nvinfo : EIATTR_MIN_STACK_SIZE
	.align		4
.L_25:
        /*009c*/ 	.byte	0x04, 0x12
        /*009e*/ 	.short	(.L_27 - .L_26)
	.align		4
.L_26:
        /*00a0*/ 	.word	index@(cuSearch)
        /*00a4*/ 	.word	0x00000000


	//----- nvinfo : EIATTR_MIN_STACK_SIZE
	.align		4
.L_27:
        /*00a8*/ 	.byte	0x04, 0x12
        /*00aa*/ 	.short	(.L_29 - .L_28)
	.align		4
.L_28:
        /*00ac*/ 	.word	index@(cuPrune)
        /*00b0*/ 	.word	0x00000000


	//----- nvinfo : EIATTR_MIN_STACK_SIZE
	.align		4
.L_29:
        /*00b4*/ 	.byte	0x04, 0x12
        /*00b6*/ 	.short	(.L_31 - .L_30)
	.align		4
.L_30:
        /*00b8*/ 	.word	index@(cuMergeIncreasing)
        /*00bc*/ 	.word	0x00000000


	//----- nvinfo : EIATTR_MIN_STACK_SIZE
	.align		4
.L_31:
        /*00c0*/ 	.byte	0x04, 0x12
        /*00c2*/ 	.short	(.L_33 - .L_32)
	.align		4
.L_32:
        /*00c4*/ 	.word	index@(cuPartition)
        /*00c8*/ 	.word	0x00000000


	//----- nvinfo : EIATTR_MIN_STACK_SIZE
	.align		4
.L_33:
        /*00cc*/ 	.byte	0x04, 0x12
        /*00ce*/ 	.short	(.L_35 - .L_34)
	.align		4
.L_34:
        /*00d0*/ 	.word	index@(cuAdd)
        /*00d4*/ 	.word	0x00000000
.L_35:


//--------------------- .nv.compat                --------------------------
	.section	.nv.compat,"",@"SHT_CUDA_COMPAT_INFO"
	.align	4
        /*0000*/ 	.byte	0x02, 0x09, 0x00, 0x00, 0x02, 0x02, 0x01, 0x00, 0x02, 0x05, 0x05, 0x00, 0x03, 0x07, 0x01, 0x01
        /*0010*/ 	.byte	0x02, 0x03, 0x00, 0x00, 0x02, 0x06, 0x01, 0x00, 0x04, 0x0b, 0x08, 0x00, 0x09, 0x00, 0x00, 0x00
        /*0020*/ 	.byte	0x00, 0x00, 0x00, 0x00


//--------------------- .nv.info.cuReverse        --------------------------
	.section	.nv.info.cuReverse,"",@"SHT_CUDA_INFO"
	.sectionflags	@""
	.align	4


	//----- nvinfo : EIATTR_CUDA_API_VERSION
	.align		4
        /*0000*/ 	.byte	0x04, 0x37
        /*0002*/ 	.short	(.L_37 - .L_36)
.L_36:
        /*0004*/ 	.word	0x00000082


	//----- nvinfo : EIATTR_KPARAM_INFO
	.align		4
.L_37:
        /*0008*/ 	.byte	0x04, 0x17
        /*000a*/ 	.short	(.L_39 - .L_38)
.L_38:
        /*000c*/ 	.word	0x00000000
        /*0010*/ 	.short	0x0001
        /*0012*/ 	.short	0x0008
        /*0014*/ 	.byte	0x00, 0xf0, 0x11, 0x00


	//----- nvinfo : EIATTR_KPARAM_INFO
	.align		4
.L_39:
        /*0018*/ 	.byte	0x04, 0x17
        /*001a*/ 	.short	(.L_41 - .L_40)
.L_40:
        /*001c*/ 	.word	0x00000000
        /*0020*/ 	.short	0x0000
        /*0022*/ 	.short	0x0000
        /*0024*/ 	.byte	0x00, 0xf5, 0x21, 0x00


	//----- nvinfo : EIATTR_SPARSE_MMA_MASK
	.align		4
.L_41:
        /*0028*/ 	.byte	0x03, 0x50
        /*002a*/ 	.short	0x0000


	//----- nvinfo : EIATTR_MAXREG_COUNT
	.align		4
        /*002c*/ 	.byte	0x03, 0x1b
        /*002e*/ 	.short	0x00ff


	//----- nvinfo : EIATTR_MERCURY_ISA_VERSION
	.align		4
        /*0030*/ 	.byte	0x03, 0x5f
        /*0032*/ 	.short	0x0101


	//----- nvinfo : EIATTR_VRC_CTA_INIT_COUNT
	.align		4
        /*0034*/ 	.byte	0x02, 0x4a
	.zero		1
	.zero		1


	//----- nvinfo : EIATTR_EXIT_INSTR_OFFSETS
	.align		4
        /*0038*/ 	.byte	0x04, 0x1c
        /*003a*/ 	.short	(.L_43 - .L_42)


	//   ....[0]....
.L_42:
        /*003c*/ 	.word	0x00000090


	//   ....[1]....
        /*0040*/ 	.word	0x00000140


	//----- nvinfo : EIATTR_CBANK_PARAM_SIZE
	.align		4
.L_43:
        /*0044*/ 	.byte	0x03, 0x19
        /*0046*/ 	.short	0x000c


	//----- nvinfo : EIATTR_PARAM_CBANK
	.align		4
        /*0048*/ 	.byte	0x04, 0x0a
        /*004a*/ 	.short	(.L_45 - .L_44)
	.align		4
.L_44:
        /*004c*/ 	.word	index@(.nv.constant0.cuReverse)
        /*0050*/ 	.short	0x0380
        /*0052*/ 	.short	0x000c


	//----- nvinfo : EIATTR_SW_WAR
	.align		4
.L_45:
        /*0054*/ 	.byte	0x04, 0x36
        /*0056*/ 	.short	(.L_47 - .L_46)
.L_46:
        /*0058*/ 	.word	0x00000008
.L_47:


//--------------------- .nv.info.cuSearch         --------------------------
	.section	.nv.info.cuSearch,"",@"SHT_CUDA_INFO"
	.sectionflags	@""
	.align	4


	//----- nvinfo : EIATTR_CUDA_API_VERSION
	.align		4
        /*0000*/ 	.byte	0x04, 0x37
        /*0002*/ 	.short	(.L_49 - .L_48)
.L_48:
        /*0004*/ 	.word	0x00000082


	//----- nvinfo : EIATTR_KPARAM_INFO
	.align		4
.L_49:
        /*0008*/ 	.byte	0x04, 0x17
        /*000a*/ 	.short	(.L_51 - .L_50)
.L_50:
        /*000c*/ 	.word	0x00000000
        /*0010*/ 	.short	0x0007
        /*0012*/ 	.short	0x0038
        /*0014*/ 	.byte	0x00, 0xf0, 0x11, 0x00


	//----- nvinfo : EIATTR_KPARAM_INFO
	.align		4
.L_51:
        /*0018*/ 	.byte	0x04, 0x17
        /*001a*/ 	.short	(.L_53 - .L_52)
.L_52:
        /*001c*/ 	.word	0x00000000
        /*0020*/ 	.short	0x0006
        /*0022*/ 	.short	0x0030
        /*0024*/ 	.byte	0x00, 0xf5, 0x21, 0x00


	//----- nvinfo : EIATTR_KPARAM_INFO
	.align		4
.L_53:
        /*0028*/ 	.byte	0x04, 0x17
        /*002a*/ 	.short	(.L_55 - .L_54)
.L_54:
        /*002c*/ 	.word	0x00000000
        /*0030*/ 	.short	0x0005
        /*0032*/ 	.short	0x0028
        /*0034*/ 	.byte	0x00, 0xf5, 0x21, 0x00


	//----- nvinfo : EIATTR_KPARAM_INFO
	.align		4
.L_55:
        /*0038*/ 	.byte	0x04, 0x17
        /*003a*/ 	.short	(.L_57 - .L_56)
.L_56:
        /*003c*/ 	.word	0x00000000
        /*0040*/ 	.short	0x0004
        /*0042*/ 	.short	0x0020
        /*0044*/ 	.byte	0x00, 0xf5, 0x21, 0x00


	//----- nvinfo : EIATTR_KPARAM_INFO
	.align		4
.L_57:
        /*0048*/ 	.byte	0x04, 0x17
        /*004a*/ 	.short	(.L_59 - .L_58)
.L_58:
        /*004c*/ 	.word	0x00000000
        /*0050*/ 	.short	0x0003
        /*0052*/ 	.short	0x0018
        /*0054*/ 	.byte	0x00, 0xf0, 0x11, 0x00


	//----- nvinfo : EIATTR_KPARAM_INFO
	.align		4
.L_59:
        /*0058*/ 	.byte	0x04, 0x17
        /*005a*/ 	.short	(.L_61 - .L_60)
.L_60:
        /*005c*/ 	.word	0x00000000
        /*0060*/ 	.short	0x0002
        /*0062*/ 	.short	0x0010
        /*0064*/ 	.byte	0x00, 0xf5, 0x21, 0x00


	//----- nvinfo : EIATTR_KPARAM_INFO
	.align		4
.L_61:
        /*0068*/ 	.byte	0x04, 0x17
        /*006a*/ 	.short	(.L_63 - .L_62)
.L_62:
        /*006c*/ 	.word	0x00000000
        /*0070*/ 	.short	0x0001
        /*0072*/ 	.short	0x0008
        /*0074*/ 	.byte	0x00, 0xf0, 0x11, 0x00


	//----- nvinfo : EIATTR_KPARAM_INFO
	.align		4
.L_63:
        /*0078*/ 	.byte	0x04, 0x17
        /*007a*/ 	.short	(.L_65 - .L_64)
.L_64:
        /*007c*/ 	.word	0x00000000
        /*0080*/ 	.short	0x0000
        /*0082*/ 	.short	0x0000
        /*0084*/ 	.byte	0x00, 0xf5, 0x21, 0x00


	//----- nvinfo : EIATTR_SPARSE_MMA_MASK
	.align		4
.L_65:
        /*0088*/ 	.byte	0x03, 0x50
        /*008a*/ 	.short	0x0000


	//----- nvinfo : EIATTR_MAXREG_COUNT
	.align		4
        /*008c*/ 	.byte	0x03, 0x1b
        /*008e*/ 	.short	0x00ff


	//----- nvinfo : EIATTR_MERCURY_ISA_VERSION
	.align		4
        /*0090*/ 	.byte	0x03, 0x5f
        /*0092*/ 	.short	0x0101


	//----- nvinfo : EIATTR_VRC_CTA_INIT_COUNT
	.align		4
        /*0094*/ 	.byte	0x02, 0x4a
	.zero		1
	.zero		1


	//----- nvinfo : EIATTR_EXIT_INSTR_OFFSETS
	.align		4
        /*0098*/ 	.byte	0x04, 0x1c
        /*009a*/ 	.short	(.L_67 - .L_66)


	//   ....[0]....
.L_66:
        /*009c*/ 	.word	0x000000e0


	//   ....[1]....
        /*00a0*/ 	.word	0x000003a0


	//   ....[2]....
        /*00a4*/ 	.word	0x00000b40


	//----- nvinfo : EIATTR_CRS_STACK_SIZE
	.align		4
.L_67:
        /*00a8*/ 	.byte	0x04, 0x1e
        /*00aa*/ 	.short	(.L_69 - .L_68)
.L_68:
        /*00ac*/ 	.word	0x00000000


	//----- nvinfo : EIATTR_CBANK_PARAM_SIZE
	.align		4
.L_69:
        /*00b0*/ 	.byte	0x03, 0x19
        /*00b2*/ 	.short	0x003c


	//----- nvinfo : EIATTR_PARAM_CBANK
	.align		4
        /*00b4*/ 	.byte	0x04, 0x0a
        /*00b6*/ 	.short	(.L_71 - .L_70)
	.align		4
.L_70:
        /*00b8*/ 	.word	index@(.nv.constant0.cuSearch)
        /*00bc*/ 	.short	0x0380
        /*00be*/ 	.short	0x003c


	//----- nvinfo : EIATTR_SW_WAR
	.align		4
.L_71:
        /*00c0*/ 	.byte	0x04, 0x36
        /*00c2*/ 	.short	(.L_73 - .L_72)
.L_72:
        /*00c4*/ 	.word	0x00000008
.L_73:


//--------------------- .nv.info.cuPrune          --------------------------
	.section	.nv.info.cuPrune,"",@"SHT_CUDA_INFO"
	.sectionflags	@""
	.align	4


	//----- nvinfo : EIATTR_CUDA_API_VERSION
	.align		4
        /*0000*/ 	.byte	0x04, 0x37
        /*0002*/ 	.short	(.L_75 - .L_74)
.L_74:
        /*0004*/ 	.word	0x00000082


	//----- nvinfo : EIATTR_KPARAM_INFO
	.align		4
.L_75:
        /*0008*/ 	.byte	0x04, 0x17
        /*000a*/ 	.short	(.L_77 - .L_76)
.L_76:
        /*000c*/ 	.word	0x00000000
        /*0010*/ 	.short	0x0007
        /*0012*/ 	.short	0x0038
        /*0014*/ 	.byte	0x00, 0xf0, 0x11, 0x00


	//----- nvinfo : EIATTR_KPARAM_INFO
	.align		4
.L_77:
        /*0018*/ 	.byte	0x04, 0x17
        /*001a*/ 	.short	(.L_79 - .L_78)
.L_78:
        /*001c*/ 	.word	0x00000000
        /*0020*/ 	.short	0x0006
        /*0022*/ 	.short	0x0030
        /*0024*/ 	.byte	0x00, 0xf5, 0x21, 0x00


	//----- nvinfo : EIATTR_KPARAM_INFO
	.align		4
.L_79:
        /*0028*/ 	.byte	0x04, 0x17
        /*002a*/ 	.short	(.L_81 - .L_80)
.L_80:
        /*002c*/ 	.word	0x00000000
        /*0030*/ 	.short	0x0005
        /*0032*/ 	.short	0x0028
        /*0034*/ 	.byte	0x00, 0xf5, 0x21, 0x00


	//----- nvinfo : EIATTR_KPARAM_INFO
	.align		4
.L_81:
        /*0038*/ 	.byte	0x04, 0x17
        /*003a*/ 	.short	(.L_83 - .L_82)
.L_82:
        /*003c*/ 	.word	0x00000000
        /*0040*/ 	.short	0x0004
        /*0042*/ 	.short	0x0020
        /*0044*/ 	.byte	0x00, 0xf5, 0x21, 0x00


	//----- nvinfo : EIATTR_KPARAM_INFO
	.align		4
.L_83:
        /*0048*/ 	.byte	0x04, 0x17
        /*004a*/ 	.short	(.L_85 - .L_84)
.L_84:
        /*004c*/ 	.word	0x00000000
        /*0050*/ 	.short	0x0003
        /*0052*/ 	.short	0x0018
        /*0054*/ 	.byte	0x00, 0xf0, 0x11, 0x00


	//----- nvinfo : EIATTR_KPARAM_INFO
	.align		4
.L_85:
        /*0058*/ 	.byte	0x04, 0x17
        /*005a*/ 	.short	(.L_87 - .L_86)
.L_86:
        /*005c*/ 	.word	0x00000000
        /*0060*/ 	.short	0x0002
        /*0062*/ 	.short	0x0010
        /*0064*/ 	.byte	0x00, 0xf5, 0x21, 0x00


	//----- nvinfo : EIATTR_KPARAM_INFO
	.align		4
.L_87:
        /*0068*/ 	.byte	0x04, 0x17
        /*006a*/ 	.short	(.L_89 - .L_88)
.L_88:
        /*006c*/ 	.word	0x00000000
        /*0070*/ 	.short	0x0001
        /*0072*/ 	.short	0x0008
        /*0074*/ 	.byte	0x00, 0xf0, 0x11, 0x00


	//----- nvinfo : EIATTR_KPARAM_INFO
	.align		4
.L_89:
        /*0078*/ 	.byte	0x04, 0x17
        /*007a*/ 	.short	(.L_91 - .L_90)
.L_90:
        /*007c*/ 	.word	0x00000000
        /*0080*/ 	.short	0x0000
        /*0082*/ 	.short	0x0000
        /*0084*/ 	.byte	0x00, 0xf5, 0x21, 0x00


	//----- nvinfo : EIATTR_SPARSE_MMA_MASK
	.align		4
.L_91:
        /*0088*/ 	.byte	0x03, 0x50
        /*008a*/ 	.short	0x0000


	//----- nvinfo : EIATTR_MAXREG_COUNT
	.align		4
        /*008c*/ 	.byte	0x03, 0x1b
        /*008e*/ 	.short	0x00ff


	//----- nvinfo : EIATTR_MERCURY_ISA_VERSION
	.align		4
        /*0090*/ 	.byte	0x03, 0x5f
        /*0092*/ 	.short	0x0101


	//----- nvinfo : EIATTR_INT_WARP_WIDE_INSTR_OFFSETS
	.align		4
        /*0094*/ 	.byte	0x04, 0x31
        /*0096*/ 	.short	(.L_93 - .L_92)


	//   ....[0]....
.L_92:
        /*0098*/ 	.word	0x000005b0


	//   ....[1]....
        /*009c*/ 	.word	0x00000640


	//----- nvinfo : EIATTR_VRC_CTA_INIT_COUNT
	.align		4
.L_93:
        /*00a0*/ 	.byte	0x02, 0x4a
	.zero		1
	.zero		1


	//----- nvinfo : EIATTR_EXIT_INSTR_OFFSETS
	.align		4
        /*00a4*/ 	.byte	0x04, 0x1c
        /*00a6*/ 	.short	(.L_95 - .L_94)


	//   ....[0]....
.L_94:
        /*00a8*/ 	.word	0x000001a0


	//   ....[1]....
        /*00ac*/ 	.word	0x00000420


	//   ....[2]....
        /*00b0*/ 	.word	0x000006b0


	//----- nvinfo : EIATTR_CRS_STACK_SIZE
	.align		4
.L_95:
        /*00b4*/ 	.byte	0x04, 0x1e
        /*00b6*/ 	.short	(.L_97 - .L_96)
.L_96:
        /*00b8*/ 	.word	0x00000000


	//----- nvinfo : EIATTR_CBANK_PARAM_SIZE
	.align		4
.L_97:
        /*00bc*/ 	.byte	0x03, 0x19
        /*00be*/ 	.short	0x003c


	//----- nvinfo : EIATTR_PARAM_CBANK
	.align		4
        /*00c0*/ 	.byte	0x04, 0x0a
        /*00c2*/ 	.short	(.L_99 - .L_98)
	.align		4
.L_98:
        /*00c4*/ 	.word	index@(.nv.constant0.cuPrune)
        /*00c8*/ 	.short	0x0380
        /*00ca*/ 	.short	0x003c


	//----- nvinfo : EIATTR_SW_WAR
	.align		4
.L_99:
        /*00cc*/ 	.byte	0x04, 0x36
        /*00ce*/ 	.short	(.L_101 - .L_100)
.L_100:
        /*00d0*/ 	.word	0x00000008
.L_101:


//--------------------- .nv.info.cuMergeIncreasing --------------------------
	.section	.nv.info.cuMergeIncreasing,"",@"SHT_CUDA_INFO"
	.sectionflags	@""
	.align	4


	//----- nvinfo : EIATTR_CUDA_API_VERSION
	.align		4
        /*0000*/ 	.byte	0x04, 0x37
        /*0002*/ 	.short	(.L_103 - .L_102)
.L_102:
        /*0004*/ 	.word	0x00000082


	//----- nvinfo : EIATTR_KPARAM_INFO
	.align		4
.L_103:
        /*0008*/ 	.byte	0x04, 0x17
        /*000a*/ 	.short	(.L_105 - .L_104)
.L_104:
        /*000c*/ 	.word	0x00000000
        /*0010*/ 	.short	0x0004
        /*0012*/ 	.short	0x0018
        /*0014*/ 	.byte	0x00, 0xf5, 0x21, 0x00


	//----- nvinfo : EIATTR_KPARAM_INFO
	.align		4
.L_105:
        /*0018*/ 	.byte	0x04, 0x17
        /*001a*/ 	.short	(.L_107 - .L_106)
.L_106:
        /*001c*/ 	.word	0x00000000
        /*0020*/ 	.short	0x0003
        /*0022*/ 	.short	0x0014
        /*0024*/ 	.byte	0x00, 0xf0, 0x11, 0x00


	//----- nvinfo : EIATTR_KPARAM_INFO
	.align		4
.L_107:
        /*0028*/ 	.byte	0x04, 0x17
        /*002a*/ 	.short	(.L_109 - .L_108)
.L_108:
        /*002c*/ 	.word	0x00000000
        /*0030*/ 	.short	0x0002
        /*0032*/ 	.short	0x0010
        /*0034*/ 	.byte	0x00, 0xf0, 0x11, 0x00


	//----- nvinfo : EIATTR_KPARAM_INFO
	.align		4
.L_109:
        /*0038*/ 	.byte	0x04, 0x17
        /*003a*/ 	.short	(.L_111 - .L_110)
.L_110:
        /*003c*/ 	.word	0x00000000
        /*0040*/ 	.short	0x0001
        /*0042*/ 	.short	0x0008
        /*0044*/ 	.byte	0x00, 0xf5, 0x21, 0x00


	//----- nvinfo : EIATTR_KPARAM_INFO
	.align		4
.L_111:
        /*0048*/ 	.byte	0x04, 0x17
        /*004a*/ 	.short	(.L_113 - .L_112)
.L_112:
        /*004c*/ 	.word	0x00000000
        /*0050*/ 	.short	0x0000
        /*0052*/ 	.short	0x0000
        /*0054*/ 	.byte	0x00, 0xf5, 0x21, 0x00


	//----- nvinfo : EIATTR_SPARSE_MMA_MASK
	.align		4
.L_113:
        /*0058*/ 	.byte	0x03, 0x50
        /*005a*/ 	.short	0x0000


	//----- nvinfo : EIATTR_MAXREG_COUNT
	.align		4
        /*005c*/ 	.byte	0x03, 0x1b
        /*005e*/ 	.short	0x00ff


	//----- nvinfo : EIATTR_MERCURY_ISA_VERSION
	.align		4
        /*0060*/ 	.byte	0x03, 0x5f
        /*0062*/ 	.short	0x0101


	//----- nvinfo : EIATTR_VRC_CTA_INIT_COUNT
	.align		4
        /*0064*/ 	.byte	0x02, 0x4a
	.zero		1
	.zero		1


	//----- nvinfo : EIATTR_EXIT_INSTR_OFFSETS
	.align		4
        /*0068*/ 	.byte	0x04, 0x1c
        /*006a*/ 	.short	(.L_115 - .L_114)


	//   ....[0]....
.L_114:
        /*006c*/ 	.word	0x00000080


	//   ....[1]....
        /*0070*/ 	.word	0x00000a10


	//----- nvinfo : EIATTR_CRS_STACK_SIZE
	.align		4
.L_115:
        /*0074*/ 	.byte	0x04, 0x1e
        /*0076*/ 	.short	(.L_117 - .L_116)
.L_116:
        /*0078*/ 	.word	0x00000000


	//----- nvinfo : EIATTR_CBANK_PARAM_SIZE
	.align		4
.L_117:
        /*007c*/ 	.byte	0x03, 0x19
        /*007e*/ 	.short	0x0020


	//----- nvinfo : EIATTR_PARAM_CBANK
	.align		4
        /*0080*/ 	.byte	0x04, 0x0a
        /*0082*/ 	.short	(.L_119 - .L_118)
	.align		4
.L_118:
        /*0084*/ 	.word	index@(.nv.constant0.cuMergeIncreasing)
        /*0088*/ 	.short	0x0380
        /*008a*/ 	.short	0x0020


	//----- nvinfo : EIATTR_SW_WAR
	.align		4
.L_119:
        /*008c*/ 	.byte	0x04, 0x36
        /*008e*/ 	.short	(.L_121 - .L_120)
.L_120:
        /*0090*/ 	.word	0x00000008
.L_121:


//--------------------- .nv.info.cuPartition      --------------------------
	.section	.nv.info.cuPartition,"",@"SHT_CUDA_INFO"
	.sectionflags	@""
	.align	4


	//----- nvinfo : EIATTR_CUDA_API_VERSION
	.align		4
        /*0000*/ 	.byte	0x04, 0x37
        /*0002*/ 	.short	(.L_123 - .L_122)
.L_122:
        /*0004*/ 	.word	0x00000082


	//----- nvinfo : EIATTR_KPARAM_INFO
	.align		4
.L_123:
        /*0008*/ 	.byte	0x04, 0x17
        /*000a*/ 	.short	(.L_125 - .L_124)
.L_124:
        /*000c*/ 	.word	0x00000000
        /*0010*/ 	.short	0x0003
        /*0012*/ 	.short	0x0018
        /*0014*/ 	.byte	0x00, 0xf0, 0x11, 0x00


	//----- nvinfo : EIATTR_KPARAM_INFO
	.align		4
.L_125:
        /*0018*/ 	.byte	0x04, 0x17
        /*001a*/ 	.short	(.L_127 - .L_126)
.L_126:
        /*001c*/ 	.word	0x00000000
        /*0020*/ 	.short	0x0002
        /*0022*/ 	.short	0x0010
        /*0024*/ 	.byte	0x00, 0xf5, 0x21, 0x00


	//----- nvinfo : EIATTR_KPARAM_INFO
	.align		4
.L_127:
        /*0028*/ 	.byte	0x04, 0x17
        /*002a*/ 	.short	(.L_129 - .L_128)
.L_128:
        /*002c*/ 	.word	0x00000000
        /*0030*/ 	.short	0x0001
        /*0032*/ 	.short	0x0008
        /*0034*/ 	.byte	0x00, 0xf5, 0x21, 0x00


	//----- nvinfo : EIATTR_KPARAM_INFO
	.align		4
.L_129:
        /*0038*/ 	.byte	0x04, 0x17
        /*003a*/ 	.short	(.L_131 - .L_130)
.L_130:
        /*003c*/ 	.word	0x00000000
        /*0040*/ 	.short	0x0000
        /*0042*/ 	.short	0x0000
        /*0044*/ 	.byte	0x00, 0xf0, 0x11, 0x00


	//----- nvinfo : EIATTR_SPARSE_MMA_MASK
	.align		4
.L_131:
        /*0048*/ 	.byte	0x03, 0x50
        /*004a*/ 	.short	0x0000


	//----- nvinfo : EIATTR_MAXREG_COUNT
	.align		4
        /*004c*/ 	.byte	0x03, 0x1b
        /*004e*/ 	.short	0x00ff


	//----- nvinfo : EIATTR_MERCURY_ISA_VERSION
	.align		4
        /*0050*/ 	.byte	0x03, 0x5f
        /*0052*/ 	.short	0x0101


	//----- nvinfo : EIATTR_VRC_CTA_INIT_COUNT
	.align		4
        /*0054*/ 	.byte	0x02, 0x4a
	.zero		1
	.zero		1


	//----- nvinfo : EIATTR_EXIT_INSTR_OFFSETS
	.align		4
        /*0058*/ 	.byte	0x04, 0x1c
        /*005a*/ 	.short	(.L_133 - .L_132)


	//   ....[0]....
.L_132:
        /*005c*/ 	.word	0x000000a0


	//   ....[1]....
        /*0060*/ 	.word	0x000004c0


	//----- nvinfo : EIATTR_CRS_STACK_SIZE
	.align		4
.L_133:
        /*0064*/ 	.byte	0x04, 0x1e
        /*0066*/ 	.short	(.L_135 - .L_134)
.L_134:
        /*0068*/ 	.word	0x00000000


	//----- nvinfo : EIATTR_CBANK_PARAM_SIZE
	.align		4
.L_135:
        /*006c*/ 	.byte	0x03, 0x19
        /*006e*/ 	.short	0x001c


	//----- nvinfo : EIATTR_PARAM_CBANK
	.align		4
        /*0070*/ 	.byte	0x04, 0x0a
        /*0072*/ 	.short	(.L_137 - .L_136)
	.align		4
.L_136:
        /*0074*/ 	.word	index@(.nv.constant0.cuPartition)
        /*0078*/ 	.short	0x0380
        /*007a*/ 	.short	0x001c


	//----- nvinfo : EIATTR_SW_WAR
	.align		4
.L_137:
        /*007c*/ 	.byte	0x04, 0x36
        /*007e*/ 	.short	(.L_139 - .L_138)
.L_138:
        /*0080*/ 	.word	0x00000008
.L_139:


//--------------------- .nv.info.cuAdd            --------------------------
	.section	.nv.info.cuAdd,"",@"SHT_CUDA_INFO"
	.sectionflags	@""
	.align	4


	//----- nvinfo : EIATTR_CUDA_API_VERSION
	.align		4
        /*0000*/ 	.byte	0x04, 0x37
        /*0002*/ 	.short	(.L_141 - .L_140)
.L_140:
        /*0004*/ 	.word	0x00000082


	//----- nvinfo : EIATTR_KPARAM_INFO
	.align		4
.L_141:
        /*0008*/ 	.byte	0x04, 0x17
        /*000a*/ 	.short	(.L_143 - .L_142)
.L_142:
        /*000c*/ 	.word	0x00000000
        /*0010*/ 	.short	0x0003
        /*0012*/ 	.short	0x0014
        /*0014*/ 	.byte	0x00, 0xf0, 0x11, 0x00


	//----- nvinfo : EIATTR_KPARAM_INFO
	.align		4
.L_143:
        /*0018*/ 	.byte	0x04, 0x17
        /*001a*/ 	.short	(.L_145 - .L_144)
.L_144:
        /*001c*/ 	.word	0x00000000
        /*0020*/ 	.short	0x0002
        /*0022*/ 	.short	0x0010
        /*0024*/ 	.byte	0x00, 0xf0, 0x11, 0x00


	//----- nvinfo : EIATTR_KPARAM_INFO
	.align		4
.L_145:
        /*0028*/ 	.byte	0x04, 0x17
        /*002a*/ 	.short	(.L_147 - .L_146)
.L_146:
        /*002c*/ 	.word	0x00000000
        /*0030*/ 	.short	0x0001
        /*0032*/ 	.short	0x0008
        /*0034*/ 	.byte	0x00, 0xf5, 0x21, 0x00


	//----- nvinfo : EIATTR_KPARAM_INFO
	.align		4
.L_147:
        /*0038*/ 	.byte	0x04, 0x17
        /*003a*/ 	.short	(.L_149 - .L_148)
.L_148:
        /*003c*/ 	.word	0x00000000
        /*0040*/ 	.short	0x0000
        /*0042*/ 	.short	0x0000
        /*0044*/ 	.byte	0x00, 0xf5, 0x21, 0x00


	//----- nvinfo : EIATTR_SPARSE_MMA_MASK
	.align		4
.L_149:
        /*0048*/ 	.byte	0x03, 0x50
        /*004a*/ 	.short	0x0000


	//----- nvinfo : EIATTR_MAXREG_COUNT
	.align		4
        /*004c*/ 	.byte	0x03, 0x1b
        /*004e*/ 	.short	0x00ff


	//----- nvinfo : EIATTR_MERCURY_ISA_VERSION
	.align		4
        /*0050*/ 	.byte	0x03, 0x5f
        /*0052*/ 	.short	0x0101


	//----- nvinfo : EIATTR_VRC_CTA_INIT_COUNT
	.align		4
        /*0054*/ 	.byte	0x02, 0x4a
	.zero		1
	.zero		1


	//----- nvinfo : EIATTR_EXIT_INSTR_OFFSETS
	.align		4
        /*0058*/ 	.byte	0x04, 0x1c
        /*005a*/ 	.short	(.L_151 - .L_150)


	//   ....[0]....
.L_150:
        /*005c*/ 	.word	0x00000070


	//   ....[1]....
        /*0060*/ 	.word	0x00000180


	//----- nvinfo : EIATTR_CRS_STACK_SIZE
	.align		4
.L_151:
        /*0064*/ 	.byte	0x04, 0x1e
        /*0066*/ 	.short	(.L_153 - .L_152)
.L_152:
        /*0068*/ 	.word	0x00000000


	//----- nvinfo : EIATTR_CBANK_PARAM_SIZE
	.align		4
.L_153:
        /*006c*/ 	.byte	0x03, 0x19
        /*006e*/ 	.short	0x0018


	//----- nvinfo : EIATTR_PARAM_CBANK
	.align		4
        /*0070*/ 	.byte	0x04, 0x0a
        /*0072*/ 	.short	(.L_155 - .L_154)
	.align		4
.L_154:
        /*0074*/ 	.word	index@(.nv.constant0.cuAdd)
        /*0078*/ 	.short	0x0380
        /*007a*/ 	.short	0x0018


	//----- nvinfo : EIATTR_SW_WAR
	.align		4
.L_155:
        /*007c*/ 	.byte	0x04, 0x36
        /*007e*/ 	.short	(.L_157 - .L_156)
.L_156:
        /*0080*/ 	.word	0x00000008
.L_157:


//--------------------- .nv.callgraph             --------------------------
	.section	.nv.callgraph,"",@"SHT_CUDA_CALLGRAPH"
	.align	4
	.sectionentsize	8
	.align		4
        /*0000*/ 	.word	0x00000000
	.align		4
        /*0004*/ 	.word	0xffffffff
	.align		4
        /*0008*/ 	.word	0x00000000
	.align		4
        /*000c*/ 	.word	0xfffffffe
	.align		4
        /*0010*/ 	.word	0x00000000
	.align		4
        /*0014*/ 	.word	0xfffffffd
	.align		4
        /*0018*/ 	.word	0x00000000
	.align		4
        /*001c*/ 	.word	0xfffffffc


//--------------------- .text.cuReverse           --------------------------
	.section	.text.cuReverse,"ax",@progbits
	.align	128
        .global         cuReverse
        .type           cuReverse,@function
        .size           cuReverse,(.L_x_36 - cuReverse)
        .other          cuReverse,@"STO_CUDA_ENTRY STV_DEFAULT"
cuReverse:
.text.cuReverse:
[----:B------:R-:W-:Y:S01]  /*0000*/  LDC R1, c[0x0][0x37c] ;  /* 0x0000df00ff017b82 */ /* 0x000fe20000000800 */
[----:B------:R-:W0:Y:S07]  /*0010*/  S2R R0, SR_TID.X ;  /* 0x0000000000007919 */ /* 0x000e2e0000002100 */
[----:B------:R-:W0:Y:S01]  /*0020*/  S2UR UR5, SR_CTAID.X ;  /* 0x00000000000579c3 */ /* 0x000e220000002500 */
[----:B------:R-:W1:Y:S07]  /*0030*/  LDCU UR6, c[0x0][0x388] ;  /* 0x00007100ff0677ac */ /* 0x000e6e0008000800 */
[----:B------:R-:W0:Y:S01]  /*0040*/  LDC R7, c[0x0][0x360] ;  /* 0x0000d800ff077b82 */ /* 0x000e220000000800 */
[----:B-1----:R-:W-:-:S04]  /*0050*/  ULEA.HI UR4, UR6, UR6, URZ, 0x1 ;  /* 0x0000000606047291 */ /* 0x002fc8000f8f08ff */
[----:B------:R-:W-:Y:S01]  /*0060*/  USHF.R.S32.HI UR4, URZ, 0x1, UR4 ;  /* 0x00000001ff047899 */ /* 0x000fe20008011404 */
[----:B0-----:R-:W-:-:S05]  /*0070*/  IMAD R7, R7, UR5, R0 ;  /* 0x0000000507077c24 */ /* 0x001fca000f8e0200 */
[----:B------:R-:W-:-:S13]  /*0080*/  ISETP.GE.AND P0, PT, R7, UR4, PT ;  /* 0x0000000407007c0c */ /* 0x000fda000bf06270 */
[----:B------:R-:W-:Y:S05]  /*0090*/  @P0 EXIT ;  /* 0x000000000000094d */ /* 0x000fea0003800000 */
[----:B------:R-:W0:Y:S01]  /*00a0*/  LDC.64 R2, c[0x0][0x380] ;  /* 0x0000e000ff027b82 */ /* 0x000e220000000a00 */
[----:B------:R-:W1:Y:S01]  /*00b0*/  LDCU.64 UR4, c[0x0][0x358] ;  /* 0x00006b00ff0477ac */ /* 0x000e620008000a00 */
[----:B------:R-:W-:-:S04]  /*00c0*/  LOP3.LUT R0, RZ, R7, RZ, 0x33, !PT ;  /* 0x00000007ff007212 */ /* 0x000fc800078e33ff */
[----:B------:R-:W-:-:S05]  /*00d0*/  IADD3 R5, PT, PT, R0, UR6, RZ ;  /* 0x0000000600057c10 */ /* 0x000fca000fffe0ff */
[----:B0-----:R-:W-:-:S04]  /*00e0*/  IMAD.WIDE R4, R5, 0x4, R2 ;  /* 0x0000000405047825 */ /* 0x001fc800078e0202 */
[----:B------:R-:W-:Y:S01]  /*00f0*/  IMAD.WIDE R2, R7, 0x4, R2 ;  /* 0x0000000407027825 */ /* 0x000fe200078e0202 */
[----:B-1----:R-:W2:Y:S04]  /*0100*/  LDG.E R9, desc[UR4][R4.64] ;  /* 0x0000000404097981 */ /* 0x002ea8000c1e1900 */
[----:B------:R-:W3:Y:S04]  /*0110*/  LDG.E R7, desc[UR4][R2.64] ;  /* 0x0000000402077981 */ /* 0x000ee8000c1e1900 */
[----:B--2---:R-:W-:Y:S04]  /*0120*/  STG.E desc[UR4][R2.64], R9 ;  /* 0x0000000902007986 */ /* 0x004fe8000c101904 */
[----:B---3--:R-:W-:Y:S01]  /*0130*/  STG.E desc[UR4][R4.64], R7 ;  /* 0x0000000704007986 */ /* 0x008fe2000c101904 */
[----:B------:R-:W-:Y:S05]  /*0140*/  EXIT ;  /* 0x000000000000794d */ /* 0x000fea0003800000 */
.L_x_0:
[----:B------:R-:W-:-:S00]  /*0150*/  BRA `(.L_x_0) ;  /* 0xfffffffc00fc7947 */ /* 0x000fc0000383ffff */
[----:B------:R-:W-:-:S00]  /*0160*/  NOP ;  /* 0x0000000000007918 */ /* 0x000fc00000000000 */
        /* <DEDUP_REMOVED lines=9> */
.L_x_36:


//--------------------- .text.cuSearch            --------------------------
	.section	.text.cuSearch,"ax",@progbits
	.align	128
        .global         cuSearch
        .type           cuSearch,@function
        .size           cuSearch,(.L_x_37 - cuSearch)
        .other          cuSearch,@"STO_CUDA_ENTRY STV_DEFAULT"
cuSearch:
.text.cuSearch:
[----:B------:R-:W-:Y:S08]  /*0000*/  LDC R1, c[0x0][0x37c] ;  /* 0x0000df00ff017b82 */ /* 0x000ff00000000800 */
[----:B------:R-:W0:Y:S01]  /*0010*/  LDC.64 R6, c[0x0][0x3a8] ;  /* 0x0000ea00ff067b82 */ /* 0x000e220000000a00 */
[----:B------:R-:W0:Y:S01]  /*0020*/  LDCU.64 UR6, c[0x0][0x358] ;  /* 0x00006b00ff0677ac */ /* 0x000e220008000a00 */
[----:B------:R-:W1:Y:S01]  /*0030*/  S2R R0, SR_TID.X ;  /* 0x0000000000007919 */ /* 0x000e620000002100 */
[----:B------:R-:W2:Y:S01]  /*0040*/  LDCU UR8, c[0x0][0x388] ;  /* 0x00007100ff0877ac */ /* 0x000ea20008000800 */
[----:B0-----:R-:W3:Y:S04]  /*0050*/  LDG.E R11, desc[UR6][R6.64] ;  /* 0x00000006060b7981 */ /* 0x001ee8000c1e1900 */
[----:B------:R-:W1:Y:S08]  /*0060*/  S2UR UR4, SR_CTAID.X ;  /* 0x00000000000479c3 */ /* 0x000e700000002500 */
[----:B------:R-:W1:Y:S01]  /*0070*/  LDC R3, c[0x0][0x360] ;  /* 0x0000d800ff037b82 */ /* 0x000e620000000800 */
[----:B------:R-:W0:Y:S01]  /*0080*/  LDCU UR5, c[0x0][0x370] ;  /* 0x00006e00ff0577ac */ /* 0x000e220008000800 */
[----:B-1----:R-:W-:-:S02]  /*0090*/  IMAD R0, R3, UR4, R0 ;  /* 0x0000000403007c24 */ /* 0x002fc4000f8e0200 */
[----:B0-----:R-:W-:-:S04]  /*00a0*/  IMAD R3, R3, UR5, RZ ;  /* 0x0000000503037c24 */ /* 0x001fc8000f8e02ff */
[----:B------:R-:W-:-:S04]  /*00b0*/  VIADD R5, R3, 0xffffffff ;  /* 0xffffffff03057836 */ /* 0x000fc80000000000 */
[----:B--2---:R-:W-:Y:S01]  /*00c0*/  VIADD R4, R5, UR8 ;  /* 0x0000000805047c36 */ /* 0x004fe20008000000 */
[----:B---3--:R-:W-:-:S13]  /*00d0*/  ISETP.GE.AND P0, PT, R0, R11, PT ;  /* 0x0000000b0000720c */ /* 0x008fda0003f06270 */
[----:B------:R-:W-:Y:S05]  /*00e0*/  @P0 EXIT ;  /* 0x000000000000094d */ /* 0x000fea0003800000 */
[----:B------:R-:W0:Y:S01]  /*00f0*/  LDC.64 R8, c[0x0][0x3b0] ;  /* 0x0000ec00ff087b82 */ /* 0x000e220000000a00 */
[----:B------:R-:W-:-:S07]  /*0100*/  IABS R14, R3 ;  /* 0x00000003000e7213 */ /* 0x000fce0000000000 */
[----:B------:R-:W1:Y:S01]  /*0110*/  LDC R12, c[0x0][0x398] ;  /* 0x0000e600ff0c7b82 */ /* 0x000e620000000800 */
[----:B0-----:R0:W2:Y:S01]  /*0120*/  LDG.E R2, desc[UR6][R8.64] ;  /* 0x0000000608027981 */ /* 0x0010a2000c1e1900 */
[----:B------:R-:W3:Y:S01]  /*0130*/  I2F.RP R10, R14 ;  /* 0x0000000e000a7306 */ /* 0x000ee20000209400 */
[-C--:B------:R-:W-:Y:S01]  /*0140*/  IABS R15, R3.reuse ;  /* 0x00000003000f7213 */ /* 0x080fe20000000000 */
[----:B-1----:R-:W-:Y:S01]  /*0150*/  IMAD.IADD R12, R5, 0x1, R12 ;  /* 0x00000001050c7824 */ /* 0x002fe200078e020c */
[----:B0-----:R-:W-:Y:S02]  /*0160*/  IABS R8, R4 ;  /* 0x0000000400087213 */ /* 0x001fe40000000000 */
[----:B------:R-:W-:-:S03]  /*0170*/  LOP3.LUT R4, R4, R3, RZ, 0x3c, !PT ;  /* 0x0000000304047212 */ /* 0x000fc600078e3cff */
[----:B---3--:R-:W0:Y:S01]  /*0180*/  MUFU.RCP R10, R10 ;  /* 0x0000000a000a7308 */ /* 0x008e220000001000 */
[----:B------:R-:W-:Y:S01]  /*0190*/  ISETP.GE.AND P1, PT, R4, RZ, PT ;  /* 0x000000ff0400720c */ /* 0x000fe20003f26270 */
[----:B0-----:R-:W-:Y:S01]  /*01a0*/  VIADD R6, R10, 0xffffffe ;  /* 0x0ffffffe0a067836 */ /* 0x001fe20000000000 */
[----:B------:R-:W-:Y:S02]  /*01b0*/  IABS R10, R12 ;  /* 0x0000000c000a7213 */ /* 0x000fe40000000000 */
[----:B------:R-:W-:-:S03]  /*01c0*/  LOP3.LUT R12, R12, R3, RZ, 0x3c, !PT ;  /* 0x000000030c0c7212 */ /* 0x000fc600078e3cff */
[----:B------:R0:W1:Y:S01]  /*01d0*/  F2I.FTZ.U32.TRUNC.NTZ R7, R6 ;  /* 0x0000000600077305 */ /* 0x000062000021f000 */
[----:B------:R-:W-:Y:S01]  /*01e0*/  ISETP.GE.AND P2, PT, R12, RZ, PT ;  /* 0x000000ff0c00720c */ /* 0x000fe20003f46270 */
[----:B0-----:R-:W-:Y:S02]  /*01f0*/  IMAD.MOV.U32 R6, RZ, RZ, RZ ;  /* 0x000000ffff067224 */ /* 0x001fe400078e00ff */
[----:B-1----:R-:W-:-:S04]  /*0200*/  IMAD.MOV R13, RZ, RZ, -R7 ;  /* 0x000000ffff0d7224 */ /* 0x002fc800078e0a07 */
[----:B------:R-:W-:Y:S02]  /*0210*/  IMAD R9, R13, R14, RZ ;  /* 0x0000000e0d097224 */ /* 0x000fe400078e02ff */
[----:B------:R-:W-:Y:S02]  /*0220*/  IMAD.MOV R13, RZ, RZ, -R15 ;  /* 0x000000ffff0d7224 */ /* 0x000fe400078e0a0f */
[----:B------:R-:W-:Y:S01]  /*0230*/  IMAD.HI.U32 R7, R7, R9, R6 ;  /* 0x0000000907077227 */ /* 0x000fe200078e0006 */
[----:B------:R-:W-:-:S05]  /*0240*/  MOV R9, R8 ;  /* 0x0000000800097202 */ /* 0x000fca0000000f00 */
[----:B------:R-:W-:-:S04]  /*0250*/  IMAD.HI.U32 R6, R7, R9, RZ ;  /* 0x0000000907067227 */ /* 0x000fc800078e00ff */
[----:B------:R-:W-:-:S04]  /*0260*/  IMAD.HI.U32 R8, R7, R10, RZ ;  /* 0x0000000a07087227 */ /* 0x000fc800078e00ff */
[-C--:B------:R-:W-:Y:S02]  /*0270*/  IMAD R7, R6, R13.reuse, R9 ;  /* 0x0000000d06077224 */ /* 0x080fe400078e0209 */
[----:B------:R-:W-:-:S03]  /*0280*/  IMAD R9, R8, R13, R10 ;  /* 0x0000000d08097224 */ /* 0x000fc600078e020a */
[C---:B------:R-:W-:Y:S02]  /*0290*/  ISETP.GT.U32.AND P4, PT, R14.reuse, R7, PT ;  /* 0x000000070e00720c */ /* 0x040fe40003f84070 */
[----:B------:R-:W-:-:S11]  /*02a0*/  ISETP.GT.U32.AND P5, PT, R14, R9, PT ;  /* 0x000000090e00720c */ /* 0x000fd60003fa4070 */
[--C-:B------:R-:W-:Y:S02]  /*02b0*/  @!P4 IMAD.IADD R7, R7, 0x1, -R14.reuse ;  /* 0x000000010707c824 */ /* 0x100fe400078e0a0e */
[----:B------:R-:W-:Y:S02]  /*02c0*/  @!P5 IMAD.IADD R9, R9, 0x1, -R14 ;  /* 0x000000010909d824 */ /* 0x000fe400078e0a0e */
[----:B------:R-:W-:Y:S01]  /*02d0*/  @!P4 VIADD R6, R6, 0x1 ;  /* 0x000000010606c836 */ /* 0x000fe20000000000 */
[-C--:B------:R-:W-:Y:S01]  /*02e0*/  ISETP.GE.U32.AND P0, PT, R7, R14.reuse, PT ;  /* 0x0000000e0700720c */ /* 0x080fe20003f06070 */
[----:B------:R-:W-:Y:S01]  /*02f0*/  @!P5 VIADD R8, R8, 0x1 ;  /* 0x000000010808d836 */ /* 0x000fe20000000000 */
[----:B------:R-:W-:Y:S02]  /*0300*/  ISETP.GE.U32.AND P3, PT, R9, R14, PT ;  /* 0x0000000e0900720c */ /* 0x000fe40003f66070 */
[----:B------:R-:W-:-:S09]  /*0310*/  LOP3.LUT R7, RZ, R3, RZ, 0x33, !PT ;  /* 0x00000003ff077212 */ /* 0x000fd200078e33ff */
[----:B------:R-:W-:Y:S02]  /*0320*/  @P0 VIADD R6, R6, 0x1 ;  /* 0x0000000106060836 */ /* 0x000fe40000000000 */
[----:B------:R-:W-:Y:S01]  /*0330*/  @P3 VIADD R8, R8, 0x1 ;  /* 0x0000000108083836 */ /* 0x000fe20000000000 */
[----:B------:R-:W-:Y:S02]  /*0340*/  ISETP.NE.AND P3, PT, R3, RZ, PT ;  /* 0x000000ff0300720c */ /* 0x000fe40003f65270 */
[----:B------:R-:W-:Y:S01]  /*0350*/  @!P1 IADD3 R6, PT, PT, -R6, RZ, RZ ;  /* 0x000000ff06069210 */ /* 0x000fe20007ffe1ff */
[----:B------:R-:W-:-:S03]  /*0360*/  @!P2 IMAD.MOV R8, RZ, RZ, -R8 ;  /* 0x000000ffff08a224 */ /* 0x000fc600078e0a08 */
[C---:B------:R-:W-:Y:S02]  /*0370*/  SEL R9, R7.reuse, R6, !P3 ;  /* 0x0000000607097207 */ /* 0x040fe40005800000 */
[----:B--2---:R-:W-:Y:S02]  /*0380*/  ISETP.NE.AND P0, PT, R2, RZ, PT ;  /* 0x000000ff0200720c */ /* 0x004fe40003f05270 */
[----:B------:R-:W-:-:S11]  /*0390*/  SEL R2, R7, R8, !P3 ;  /* 0x0000000807027207 */ /* 0x000fd60005800000 */
.L_x_7:
[----:B0-----:R-:W-:Y:S05]  /*03a0*/  @P0 EXIT ;  /* 0x000000000000094d */ /* 0x001fea0003800000 */
[----:B------:R-:W0:Y:S02]  /*03b0*/  LDC.64 R6, c[0x0][0x3a0] ;  /* 0x0000e800ff067b82 */ /* 0x000e240000000a00 */
[----:B0-----:R-:W-:-:S06]  /*03c0*/  IMAD.WIDE R6, R0, 0x8, R6 ;  /* 0x0000000800067825 */ /* 0x001fcc00078e0206 */
[----:B------:R-:W5:Y:S01]  /*03d0*/  LDG.E.64 R6, desc[UR6][R6.64] ;  /* 0x0000000606067981 */ /* 0x000f62000c1e1b00 */
[----:B------:R-:W-:Y:S01]  /*03e0*/  ISETP.NE.AND P0, PT, R0, R5, PT ;  /* 0x000000050000720c */ /* 0x000fe20003f05270 */
[----:B------:R-:W-:Y:S01]  /*03f0*/  BSSY.RECONVERGENT B0, `(.L_x_1) ;  /* 0x0000037000007945 */ /* 0x000fe20003800200 */
[----:B------:R-:W-:Y:S02]  /*0400*/  IMAD.MOV.U32 R4, RZ, RZ, R9 ;  /* 0x000000ffff047224 */ /* 0x000fe400078e0009 */
[----:B------:R-:W-:-:S09]  /*0410*/  IMAD.MOV.U32 R15, RZ, RZ, R2 ;  /* 0x000000ffff0f7224 */ /* 0x000fd200078e0002 */
[----:B------:R-:W-:Y:S05]  /*0420*/  @P0 BRA `(.L_x_2) ;  /* 0x0000000000cc0947 */ /* 0x000fea0003800000 */
[----:B------:R-:W-:Y:S01]  /*0430*/  IABS R8, R9 ;  /* 0x0000000900087213 */ /* 0x000fe20000000000 */
[----:B------:R-:W0:Y:S01]  /*0440*/  LDC R10, c[0x0][0x388] ;  /* 0x0000e200ff0a7b82 */ /* 0x000e220000000800 */
[----:B------:R-:W-:Y:S02]  /*0450*/  IABS R4, R2 ;  /* 0x0000000200047213 */ /* 0x000fe40000000000 */
[----:B------:R-:W1:Y:S05]  /*0460*/  I2F.RP R17, R8 ;  /* 0x0000000800117306 */ /* 0x000e6a0000209400 */
[----:B------:R-:W2:Y:S03]  /*0470*/  LDC R16, c[0x0][0x398] ;  /* 0x0000e600ff107b82 */ /* 0x000ea60000000800 */
[----:B------:R-:W3:Y:S08]  /*0480*/  I2F.RP R18, R4 ;  /* 0x0000000400127306 */ /* 0x000ef00000209400 */
[----:B-1----:R-:W1:Y:S01]  /*0490*/  MUFU.RCP R17, R17 ;  /* 0x0000001100117308 */ /* 0x002e620000001000 */
[----:B0-----:R-:W-:-:S07]  /*04a0*/  ISETP.GE.AND P2, PT, R10, RZ, PT ;  /* 0x000000ff0a00720c */ /* 0x001fce0003f46270 */
[----:B---3--:R-:W0:Y:S01]  /*04b0*/  MUFU.RCP R18, R18 ;  /* 0x0000001200127308 */ /* 0x008e220000001000 */
[----:B--2---:R-:W-:Y:S01]  /*04c0*/  ISETP.GE.AND P4, PT, R16, RZ, PT ;  /* 0x000000ff1000720c */ /* 0x004fe20003f86270 */
[----:B-1----:R-:W-:-:S06]  /*04d0*/  VIADD R12, R17, 0xffffffe ;  /* 0x0ffffffe110c7836 */ /* 0x002fcc0000000000 */
[----:B------:R1:W2:Y:S01]  /*04e0*/  F2I.FTZ.U32.TRUNC.NTZ R13, R12 ;  /* 0x0000000c000d7305 */ /* 0x0002a2000021f000 */
[----:B0-----:R-:W-:Y:S01]  /*04f0*/  VIADD R14, R18, 0xffffffe ;  /* 0x0ffffffe120e7836 */ /* 0x001fe20000000000 */
[----:B------:R-:W-:-:S06]  /*0500*/  IABS R18, R9 ;  /* 0x0000000900127213 */ /* 0x000fcc0000000000 */
[----:B------:R0:W3:Y:S01]  /*0510*/  F2I.FTZ.U32.TRUNC.NTZ R15, R14 ;  /* 0x0000000e000f7305 */ /* 0x0000e2000021f000 */
[----:B-1----:R-:W-:Y:S02]  /*0520*/  IMAD.MOV.U32 R12, RZ, RZ, RZ ;  /* 0x000000ffff0c7224 */ /* 0x002fe400078e00ff */
[----:B------:R-:W-:Y:S02]  /*0530*/  IMAD.MOV R18, RZ, RZ, -R18 ;  /* 0x000000ffff127224 */ /* 0x000fe400078e0a12 */
[----:B--2---:R-:W-:Y:S02]  /*0540*/  IMAD.MOV R19, RZ, RZ, -R13 ;  /* 0x000000ffff137224 */ /* 0x004fe400078e0a0d */
[----:B0-----:R-:W-:Y:S02]  /*0550*/  IMAD.MOV.U32 R14, RZ, RZ, RZ ;  /* 0x000000ffff0e7224 */ /* 0x001fe400078e00ff */
[----:B------:R-:W-:Y:S01]  /*0560*/  IMAD R17, R19, R8, RZ ;  /* 0x0000000813117224 */ /* 0x000fe200078e02ff */
[----:B---3--:R-:W-:-:S03]  /*0570*/  IADD3 R20, PT, PT, RZ, -R15, RZ ;  /* 0x8000000fff147210 */ /* 0x008fc60007ffe0ff */
[----:B------:R-:W-:Y:S01]  /*0580*/  IMAD.HI.U32 R12, R13, R17, R12 ;  /* 0x000000110d0c7227 */ /* 0x000fe200078e000c */
[----:B------:R-:W-:-:S03]  /*0590*/  IABS R13, R10 ;  /* 0x0000000a000d7213 */ /* 0x000fc60000000000 */
[----:B------:R-:W-:Y:S01]  /*05a0*/  IMAD.MOV.U32 R19, RZ, RZ, R20 ;  /* 0x000000ffff137224 */ /* 0x000fe200078e0014 */
[----:B------:R-:W-:Y:S01]  /*05b0*/  IABS R20, R2 ;  /* 0x0000000200147213 */ /* 0x000fe20000000000 */
[----:B------:R-:W-:-:S04]  /*05c0*/  IMAD.HI.U32 R12, R12, R13, RZ ;  /* 0x0000000d0c0c7227 */ /* 0x000fc800078e00ff */
[----:B------:R-:W-:Y:S01]  /*05d0*/  IMAD R17, R19, R4, RZ ;  /* 0x0000000413117224 */ /* 0x000fe200078e02ff */
[----:B------:R-:W-:Y:S01]  /*05e0*/  IABS R19, R16 ;  /* 0x0000001000137213 */ /* 0x000fe20000000000 */
[----:B------:R-:W-:Y:S02]  /*05f0*/  IMAD.MOV R20, RZ, RZ, -R20 ;  /* 0x000000ffff147224 */ /* 0x000fe400078e0a14 */
[----:B------:R-:W-:Y:S01]  /*0600*/  IMAD.HI.U32 R14, R15, R17, R14 ;  /* 0x000000110f0e7227 */ /* 0x000fe200078e000e */
[----:B------:R-:W-:-:S03]  /*0610*/  MOV R15, R18 ;  /* 0x00000012000f7202 */ /* 0x000fc60000000f00 */
[----:B------:R-:W-:Y:S02]  /*0620*/  IMAD.MOV.U32 R17, RZ, RZ, R19 ;  /* 0x000000ffff117224 */ /* 0x000fe400078e0013 */
[----:B------:R-:W-:Y:S02]  /*0630*/  IMAD R13, R12, R15, R13 ;  /* 0x0000000f0c0d7224 */ /* 0x000fe400078e020d */
[----:B------:R-:W-:Y:S02]  /*0640*/  IMAD.MOV.U32 R18, RZ, RZ, R20 ;  /* 0x000000ffff127224 */ /* 0x000fe400078e0014 */
[----:B------:R-:W-:Y:S01]  /*0650*/  IMAD.HI.U32 R14, R14, R17, RZ ;  /* 0x000000110e0e7227 */ /* 0x000fe200078e00ff */
[----:B------:R-:W-:-:S03]  /*0660*/  ISETP.GT.U32.AND P0, PT, R8, R13, PT ;  /* 0x0000000d0800720c */ /* 0x000fc60003f04070 */
[----:B------:R-:W-:-:S05]  /*0670*/  IMAD R15, R14, R18, R17 ;  /* 0x000000120e0f7224 */ /* 0x000fca00078e0211 */
[----:B------:R-:W-:-:S05]  /*0680*/  ISETP.GT.U32.AND P1, PT, R4, R15, PT ;  /* 0x0000000f0400720c */ /* 0x000fca0003f24070 */
[----:B------:R-:W-:-:S05]  /*0690*/  @!P0 IMAD.IADD R13, R13, 0x1, -R8 ;  /* 0x000000010d0d8824 */ /* 0x000fca00078e0a08 */
[----:B------:R-:W-:-:S03]  /*06a0*/  ISETP.GT.U32.AND P0, PT, R8, R13, PT ;  /* 0x0000000d0800720c */ /* 0x000fc60003f04070 */
[----:B------:R-:W-:Y:S01]  /*06b0*/  @!P1 IMAD.IADD R15, R15, 0x1, -R4 ;  /* 0x000000010f0f9824 */ /* 0x000fe200078e0a04 */
[----:B------:R-:W-:-:S04]  /*06c0*/  ISETP.NE.AND P1, PT, R2, RZ, PT ;  /* 0x000000ff0200720c */ /* 0x000fc80003f25270 */
[----:B------:R-:W-:-:S05]  /*06d0*/  ISETP.GT.U32.AND P3, PT, R4, R15, PT ;  /* 0x0000000f0400720c */ /* 0x000fca0003f64070 */
[----:B------:R-:W-:Y:S01]  /*06e0*/  @!P0 IMAD.IADD R13, R13, 0x1, -R8 ;  /* 0x000000010d0d8824 */ /* 0x000fe200078e0a08 */
[----:B------:R-:W-:-:S07]  /*06f0*/  ISETP.NE.AND P0, PT, R9, RZ, PT ;  /* 0x000000ff0900720c */ /* 0x000fce0003f05270 */
[----:B------:R-:W-:Y:S01]  /*0700*/  @!P3 IMAD.IADD R15, R15, 0x1, -R4 ;  /* 0x000000010f0fb824 */ /* 0x000fe200078e0a04 */
[----:B------:R-:W-:-:S03]  /*0710*/  MOV R4, R13 ;  /* 0x0000000d00047202 */ /* 0x000fc60000000f00 */
[----:B------:R-:W-:Y:S01]  /*0720*/  @!P4 IMAD.MOV R15, RZ, RZ, -R15 ;  /* 0x000000ffff0fc224 */ /* 0x000fe200078e0a0f */
[----:B------:R-:W-:Y:S01]  /*0730*/  @!P1 LOP3.LUT R15, RZ, R2, RZ, 0x33, !PT ;  /* 0x00000002ff0f9212 */ /* 0x000fe200078e33ff */
[----:B------:R-:W-:Y:S01]  /*0740*/  @!P2 IMAD.MOV R4, RZ, RZ, -R4 ;  /* 0x000000ffff04a224 */ /* 0x000fe200078e0a04 */
[----:B------:R-:W-:-:S07]  /*0750*/  @!P0 LOP3.LUT R4, RZ, R9, RZ, 0x33, !PT ;  /* 0x00000009ff048212 */ /* 0x000fce00078e33ff */
.L_x_2:
[----:B------:R-:W-:Y:S05]  /*0760*/  BSYNC.RECONVERGENT B0 ;  /* 0x0000000000007941 */ /* 0x000fea0003800200 */
.L_x_1:
[----:B------:R-:W-:Y:S01]  /*0770*/  VIMNMX R8, PT, PT, R15, R4, PT ;  /* 0x000000040f087248 */ /* 0x000fe20003fe0100 */
[----:B------:R-:W-:Y:S01]  /*0780*/  BSSY.RECONVERGENT B0, `(.L_x_3) ;  /* 0x0000038000007945 */ /* 0x000fe20003800200 */
[----:B------:R-:W-:Y:S02]  /*0790*/  PLOP3.LUT P0, PT, PT, PT, PT, 0x8, 0x80 ;  /* 0x000000000080781c */ /* 0x000fe40003f0e170 */
[----:B------:R-:W-:Y:S01]  /*07a0*/  ISETP.GE.AND P1, PT, R8, 0x1, PT ;  /* 0x000000010800780c */ /* 0x000fe20003f26270 */
[----:B-----5:R-:W-:-:S12]  /*07b0*/  IMAD R8, R9, R6, RZ ;  /* 0x0000000609087224 */ /* 0x020fd800078e02ff */
[----:B------:R-:W-:Y:S05]  /*07c0*/  @!P1 BRA `(.L_x_4) ;  /* 0x0000000000cc9947 */ /* 0x000fea0003800000 */
[----:B------:R-:W0:Y:S01]  /*07d0*/  LDCU.64 UR8, c[0x0][0x390] ;  /* 0x00007200ff0877ac */ /* 0x000e220008000a00 */
[----:B------:R-:W-:Y:S01]  /*07e0*/  IMAD R10, R2, R7, RZ ;  /* 0x00000007020a7224 */ /* 0x000fe200078e02ff */
[----:B------:R-:W-:Y:S01]  /*07f0*/  SHF.R.S32.HI R17, RZ, 0x1f, R8 ;  /* 0x0000001fff117819 */ /* 0x000fe20000011408 */
[----:B------:R-:W1:Y:S03]  /*0800*/  LDCU.64 UR4, c[0x0][0x380] ;  /* 0x00007000ff0477ac */ /* 0x000e660008000a00 */
[----:B------:R-:W-:Y:S02]  /*0810*/  SHF.R.S32.HI R19, RZ, 0x1f, R10 ;  /* 0x0000001fff137819 */ /* 0x000fe4000001140a */
[----:B0-----:R-:W-:Y:S02]  /*0820*/  LEA R6, P1, R10, UR8, 0x2 ;  /* 0x000000080a067c11 */ /* 0x001fe4000f8210ff */
[----:B-1----:R-:W-:Y:S01]  /*0830*/  LEA R12, P0, R8, UR4, 0x2 ;  /* 0x00000004080c7c11 */ /* 0x002fe2000f8010ff */
[----:B------:R-:W0:Y:S01]  /*0840*/  LDCU UR4, c[0x0][0x3b8] ;  /* 0x00007700ff0477ac */ /* 0x000e220008000800 */
[----:B------:R-:W-:-:S02]  /*0850*/  LEA.HI.X R7, R10, UR9, R19, 0x2, P1 ;  /* 0x000000090a077c11 */ /* 0x000fc400088f1413 */
[----:B------:R-:W-:-:S04]  /*0860*/  LEA.HI.X R13, R8, UR5, R17, 0x2, P0 ;  /* 0x00000005080d7c11 */ /* 0x000fc800080f1411 */
[----:B------:R-:W2:Y:S04]  /*0870*/  LDG.E R7, desc[UR6][R6.64] ;  /* 0x0000000606077981 */ /* 0x000ea8000c1e1900 */
[----:B------:R-:W2:Y:S02]  /*0880*/  LDG.E R12, desc[UR6][R12.64] ;  /* 0x000000060c0c7981 */ /* 0x000ea4000c1e1900 */
[----:B--2---:R-:W-:-:S05]  /*0890*/  IMAD.IADD R14, R12, 0x1, R7 ;  /* 0x000000010c0e7824 */ /* 0x004fca00078e0207 */
[----:B0-----:R-:W-:-:S13]  /*08a0*/  ISETP.NE.AND P0, PT, R14, UR4, PT ;  /* 0x000000040e007c0c */ /* 0x001fda000bf05270 */
[----:B------:R-:W-:Y:S05]  /*08b0*/  @!P0 BRA `(.L_x_5) ;  /* 0x0000000000788947 */ /* 0x000fea0003800000 */
[----:B------:R-:W0:Y:S01]  /*08c0*/  LDC R25, c[0x0][0x3b8] ;  /* 0x0000ee00ff197b82 */ /* 0x000e220000000800 */
[----:B------:R-:W-:Y:S02]  /*08d0*/  IMAD.MOV.U32 R21, RZ, RZ, RZ ;  /* 0x000000ffff157224 */ /* 0x000fe400078e00ff */
[----:B------:R-:W-:-:S07]  /*08e0*/  IMAD.MOV.U32 R23, RZ, RZ, RZ ;  /* 0x000000ffff177224 */ /* 0x000fce00078e00ff */
.L_x_6:
[CC--:B0-----:R-:W-:Y:S01]  /*08f0*/  ISETP.GE.AND P0, PT, R14.reuse, R25.reuse, PT ;  /* 0x000000190e00720c */ /* 0x0c1fe20003f06270 */
[----:B------:R-:W-:Y:S01]  /*0900*/  VIADD R7, R23, 0x1 ;  /* 0x0000000117077836 */ /* 0x000fe20000000000 */
[----:B------:R-:W-:Y:S02]  /*0910*/  ISETP.GE.AND P1, PT, R14, R25, PT ;  /* 0x000000190e00720c */ /* 0x000fe40003f26270 */
[----:B------:R-:W-:-:S09]  /*0920*/  IADD3 R6, PT, PT, R21, 0x1, RZ ;  /* 0x0000000115067810 */ /* 0x000fd20007ffe0ff */
[----:B------:R-:W-:Y:S01]  /*0930*/  @!P0 IMAD.MOV R6, RZ, RZ, R21 ;  /* 0x000000ffff068224 */ /* 0x000fe200078e0215 */
[----:B------:R-:W-:Y:S01]  /*0940*/  PLOP3.LUT P0, PT, PT, PT, PT, 0x8, 0x80 ;  /* 0x000000000080781c */ /* 0x000fe20003f0e170 */
[----:B------:R-:W-:-:S03]  /*0950*/  @P1 IMAD.MOV R7, RZ, RZ, R23 ;  /* 0x000000ffff071224 */ /* 0x000fc600078e0217 */
[----:B------:R-:W-:-:S04]  /*0960*/  ISETP.GE.AND P1, PT, R6, R15, PT ;  /* 0x0000000f0600720c */ /* 0x000fc80003f26270 */
[----:B------:R-:W-:-:S13]  /*0970*/  ISETP.GE.OR P1, PT, R7, R4, P1 ;  /* 0x000000040700720c */ /* 0x000fda0000f26670 */
[----:B------:R-:W-:Y:S05]  /*0980*/  @P1 BRA `(.L_x_4) ;  /* 0x00000000005c1947 */ /* 0x000fea0003800000 */
[----:B------:R-:W0:Y:S01]  /*0990*/  LDCU.64 UR8, c[0x0][0x390] ;  /* 0x00007200ff0877ac */ /* 0x000e220008000a00 */
[----:B------:R-:W-:Y:S02]  /*09a0*/  IMAD.MOV.U32 R21, RZ, RZ, R6 ;  /* 0x000000ffff157224 */ /* 0x000fe400078e0006 */
[----:B------:R-:W-:Y:S01]  /*09b0*/  IMAD.MOV.U32 R23, RZ, RZ, R7 ;  /* 0x000000ffff177224 */ /* 0x000fe200078e0007 */
[----:B------:R-:W1:Y:S02]  /*09c0*/  LDCU.64 UR4, c[0x0][0x380] ;  /* 0x00007000ff0477ac */ /* 0x000e640008000a00 */
[----:B------:R-:W-:Y:S02]  /*09d0*/  IADD3 R13, P1, PT, R10, R21, RZ ;  /* 0x000000150a0d7210 */ /* 0x000fe40007f3e0ff */
[----:B------:R-:W-:-:S03]  /*09e0*/  IADD3 R7, P0, PT, R8, R23, RZ ;  /* 0x0000001708077210 */ /* 0x000fc60007f1e0ff */
[----:B------:R-:W-:Y:S01]  /*09f0*/  IMAD.X R14, RZ, RZ, R19, P1 ;  /* 0x000000ffff0e7224 */ /* 0x000fe200008e0613 */
[----:B------:R-:W-:Y:S02]  /*0a00*/  IADD3.X R16, PT, PT, RZ, R17, RZ, P0, !PT ;  /* 0x00000011ff107210 */ /* 0x000fe400007fe4ff */
[----:B0-----:R-:W-:Y:S02]  /*0a10*/  LEA R12, P1, R13, UR8, 0x2 ;  /* 0x000000080d0c7c11 */ /* 0x001fe4000f8210ff */
[----:B-1----:R-:W-:Y:S02]  /*0a20*/  LEA R6, P0, R7, UR4, 0x2 ;  /* 0x0000000407067c11 */ /* 0x002fe4000f8010ff */
[----:B------:R-:W-:Y:S02]  /*0a30*/  LEA.HI.X R13, R13, UR9, R14, 0x2, P1 ;  /* 0x000000090d0d7c11 */ /* 0x000fe400088f140e */
[----:B------:R-:W-:-:S04]  /*0a40*/  LEA.HI.X R7, R7, UR5, R16, 0x2, P0 ;  /* 0x0000000507077c11 */ /* 0x000fc800080f1410 */
[----:B------:R-:W2:Y:S04]  /*0a50*/  LDG.E R13, desc[UR6][R12.64] ;  /* 0x000000060c0d7981 */ /* 0x000ea8000c1e1900 */
[----:B------:R-:W2:Y:S02]  /*0a60*/  LDG.E R6, desc[UR6][R6.64] ;  /* 0x0000000606067981 */ /* 0x000ea4000c1e1900 */
[----:B--2---:R-:W-:-:S05]  /*0a70*/  IMAD.IADD R14, R6, 0x1, R13 ;  /* 0x00000001060e7824 */ /* 0x004fca00078e020d */
[----:B------:R-:W-:-:S13]  /*0a80*/  ISETP.NE.AND P0, PT, R14, R25, PT ;  /* 0x000000190e00720c */ /* 0x000fda0003f05270 */
[----:B------:R-:W-:Y:S05]  /*0a90*/  @P0 BRA `(.L_x_6) ;  /* 0xfffffffc00940947 */ /* 0x000fea000383ffff */
.L_x_5:
[----:B------:R-:W0:Y:S01]  /*0aa0*/  LDC.64 R6, c[0x0][0x3b0] ;  /* 0x0000ec00ff067b82 */ /* 0x000e220000000a00 */
[----:B------:R-:W-:-:S07]  /*0ab0*/  IMAD.MOV.U32 R13, RZ, RZ, 0x1 ;  /* 0x00000001ff0d7424 */ /* 0x000fce00078e00ff */
[----:B------:R-:W1:Y:S01]  /*0ac0*/  LDC.64 R10, c[0x0][0x3a8] ;  /* 0x0000ea00ff0a7b82 */ /* 0x000e620000000a00 */
[----:B0-----:R0:W-:Y:S04]  /*0ad0*/  STG.E desc[UR6][R6.64], R13 ;  /* 0x0000000d06007986 */ /* 0x0011e8000c101906 */
[----:B-1----:R0:W5:Y:S01]  /*0ae0*/  LDG.E R11, desc[UR6][R10.64] ;  /* 0x000000060a0b7981 */ /* 0x002162000c1e1900 */
[----:B------:R-:W-:-:S13]  /*0af0*/  PLOP3.LUT P0, PT, PT, PT, PT, 0x80, 0x8 ;  /* 0x000000000008781c */ /* 0x000fda0003f0f070 */
.L_x_4:
[----:B------:R-:W-:Y:S05]  /*0b00*/  BSYNC.RECONVERGENT B0 ;  /* 0x0000000000007941 */ /* 0x000fea0003800200 */
.L_x_3:
[----:B------:R-:W-:-:S05]  /*0b10*/  IMAD.IADD R0, R3, 0x1, R0 ;  /* 0x0000000103007824 */ /* 0x000fca00078e0200 */
[----:B-----5:R-:W-:-:S13]  /*0b20*/  ISETP.GE.AND P1, PT, R0, R11, PT ;  /* 0x0000000b0000720c */ /* 0x020fda0003f26270 */
[----:B------:R-:W-:Y:S05]  /*0b30*/  @!P1 BRA `(.L_x_7) ;  /* 0xfffffff800189947 */ /* 0x000fea000383ffff */
[----:B------:R-:W-:Y:S05]  /*0b40*/  EXIT ;  /* 0x000000000000794d */ /* 0x000fea0003800000 */
.L_x_8:
        /* <DEDUP_REMOVED lines=11> */
.L_x_37:


//--------------------- .text.cuPrune             --------------------------
	.section	.text.cuPrune,"ax",@progbits
	.align	128
        .global         cuPrune
        .type           cuPrune,@function
        .size           cuPrune,(.L_x_38 - cuPrune)
        .other          cuPrune,@"STO_CUDA_ENTRY STV_DEFAULT"
cuPrune:
.text.cuPrune:
[----:B------:R-:W-:Y:S08]  /*0000*/  LDC R1, c[0x0][0x37c] ;  /* 0x0000df00ff017b82 */ /* 0x000ff00000000800 */
[----:B------:R-:W0:Y:S01]  /*0010*/  LDC R8, c[0x0][0x360] ;  /* 0x0000d800ff087b82 */ /* 0x000e220000000800 */
[----:B------:R-:W0:Y:S01]  /*0020*/  LDCU UR4, c[0x0][0x370] ;  /* 0x00006e00ff0477ac */ /* 0x000e220008000800 */
[----:B------:R-:W1:Y:S01]  /*0030*/  LDCU UR5, c[0x0][0x398] ;  /* 0x00007300ff0577ac */ /* 0x000e620008000800 */
[----:B0-----:R-:W-:Y:S01]  /*0040*/  IMAD R0, R8, UR4, RZ ;  /* 0x0000000408007c24 */ /* 0x001fe2000f8e02ff */
[----:B------:R-:W0:Y:S03]  /*0050*/  LDCU UR4, c[0x0][0x388] ;  /* 0x00007100ff0477ac */ /* 0x000e260008000800 */
[----:B------:R-:W-:Y:S01]  /*0060*/  VIADD R3, R0, 0xffffffff ;  /* 0xffffffff00037836 */ /* 0x000fe20000000000 */
[----:B------:R-:W-:-:S02]  /*0070*/  IABS R2, R0 ;  /* 0x0000000000027213 */ /* 0x000fc40000000000 */
[----:B------:R-:W-:Y:S02]  /*0080*/  ISETP.GE.AND P0, PT, R0, 0x1, PT ;  /* 0x000000010000780c */ /* 0x000fe40003f06270 */
[----:B------:R-:W2:Y:S01]  /*0090*/  I2F.RP R6, R2 ;  /* 0x0000000200067306 */ /* 0x000ea20000209400 */
[----:B------:R-:W-:-:S05]  /*00a0*/  IABS R10, R0 ;  /* 0x00000000000a7213 */ /* 0x000fca0000000000 */
[----:B------:R-:W-:Y:S01]  /*00b0*/  IMAD.MOV R10, RZ, RZ, -R10 ;  /* 0x000000ffff0a7224 */ /* 0x000fe200078e0a0a */
[----:B0-----:R-:W-:Y:S01]  /*00c0*/  IADD3 R7, PT, PT, R3, UR4, RZ ;  /* 0x0000000403077c10 */ /* 0x001fe2000fffe0ff */
[----:B------:R-:W0:Y:S01]  /*00d0*/  S2UR UR4, SR_CTAID.X ;  /* 0x00000000000479c3 */ /* 0x000e220000002500 */
[----:B--2---:R-:W2:Y:S02]  /*00e0*/  MUFU.RCP R6, R6 ;  /* 0x0000000600067308 */ /* 0x004ea40000001000 */
[----:B--2---:R-:W-:Y:S01]  /*00f0*/  VIADD R4, R6, 0xffffffe ;  /* 0x0ffffffe06047836 */ /* 0x004fe20000000000 */
[----:B------:R-:W-:-:S05]  /*0100*/  IABS R6, R7 ;  /* 0x0000000700067213 */ /* 0x000fca0000000000 */
[----:B------:R2:W3:Y:S02]  /*0110*/  F2I.FTZ.U32.TRUNC.NTZ R5, R4 ;  /* 0x0000000400057305 */ /* 0x0004e4000021f000 */
[----:B--2---:R-:W-:Y:S02]  /*0120*/  IMAD.MOV.U32 R4, RZ, RZ, RZ ;  /* 0x000000ffff047224 */ /* 0x004fe400078e00ff */
[----:B---3--:R-:W-:-:S04]  /*0130*/  IMAD.MOV R9, RZ, RZ, -R5 ;  /* 0x000000ffff097224 */ /* 0x008fc800078e0a05 */
[----:B------:R-:W-:-:S04]  /*0140*/  IMAD R9, R9, R2, RZ ;  /* 0x0000000209097224 */ /* 0x000fc800078e02ff */
[----:B------:R-:W-:Y:S01]  /*0150*/  IMAD.HI.U32 R4, R5, R9, R4 ;  /* 0x0000000905047227 */ /* 0x000fe200078e0004 */
[----:B------:R-:W-:-:S03]  /*0160*/  MOV R5, R6 ;  /* 0x0000000600057202 */ /* 0x000fc60000000f00 */
[----:B-1----:R-:W-:Y:S02]  /*0170*/  VIADD R9, R3, UR5 ;  /* 0x0000000503097c36 */ /* 0x002fe40008000000 */
[----:B------:R-:W-:Y:S02]  /*0180*/  IMAD.MOV.U32 R6, RZ, RZ, R10 ;  /* 0x000000ffff067224 */ /* 0x000fe400078e000a */
[----:B------:R-:W-:Y:S01]  /*0190*/  IMAD.HI.U32 R3, R4, R5, RZ ;  /* 0x0000000504037227 */ /* 0x000fe200078e00ff */
[----:B0-----:R-:W-:Y:S06]  /*01a0*/  @!P0 EXIT ;  /* 0x000000000000894d */ /* 0x001fec0003800000 */
[----:B------:R-:W-:Y:S01]  /*01b0*/  IMAD R5, R3, R6, R5 ;  /* 0x0000000603057224 */ /* 0x000fe200078e0205 */
[----:B------:R-:W-:Y:S01]  /*01c0*/  IABS R13, R9 ;  /* 0x00000009000d7213 */ /* 0x000fe20000000000 */
[----:B------:R-:W0:Y:S01]  /*01d0*/  S2R R15, SR_TID.X ;  /* 0x00000000000f7919 */ /* 0x000e220000002100 */
[-C--:B------:R-:W-:Y:S01]  /*01e0*/  LOP3.LUT R7, R7, R0.reuse, RZ, 0x3c, !PT ;  /* 0x0000000007077212 */ /* 0x080fe200078e3cff */
[----:B------:R-:W1:Y:S01]  /*01f0*/  LDC.64 R10, c[0x0][0x380] ;  /* 0x0000e000ff0a7b82 */ /* 0x000e620000000a00 */
[----:B------:R-:W-:Y:S01]  /*0200*/  ISETP.GT.U32.AND P3, PT, R2, R5, PT ;  /* 0x000000050200720c */ /* 0x000fe20003f64070 */
[----:B------:R-:W-:Y:S01]  /*0210*/  IMAD.HI.U32 R12, R4, R13, RZ ;  /* 0x0000000d040c7227 */ /* 0x000fe200078e00ff */
[----:B------:R-:W-:Y:S01]  /*0220*/  ISETP.GE.AND P1, PT, R7, RZ, PT ;  /* 0x000000ff0700720c */ /* 0x000fe20003f26270 */
[----:B------:R-:W2:Y:S01]  /*0230*/  LDCU.64 UR6, c[0x0][0x358] ;  /* 0x00006b00ff0677ac */ /* 0x000ea20008000a00 */
[----:B------:R-:W-:Y:S01]  /*0240*/  LOP3.LUT R9, R9, R0, RZ, 0x3c, !PT ;  /* 0x0000000009097212 */ /* 0x000fe200078e3cff */
[----:B------:R-:W-:Y:S01]  /*0250*/  IMAD R13, R12, R6, R13 ;  /* 0x000000060c0d7224 */ /* 0x000fe200078e020d */
[----:B------:R-:W-:Y:S01]  /*0260*/  LOP3.LUT R14, RZ, R0, RZ, 0x33, !PT ;  /* 0x00000000ff0e7212 */ /* 0x000fe200078e33ff */
[----:B------:R-:W3:Y:S01]  /*0270*/  LDC.64 R6, c[0x0][0x390] ;  /* 0x0000e400ff067b82 */ /* 0x000ee20000000a00 */
[----:B------:R-:W-:Y:S01]  /*0280*/  ISETP.GE.AND P4, PT, R9, RZ, PT ;  /* 0x000000ff0900720c */ /* 0x000fe20003f86270 */
[----:B------:R-:W4:Y:S01]  /*0290*/  LDCU UR8, c[0x0][0x3b8] ;  /* 0x00007700ff0877ac */ /* 0x000f220008000800 */
[----:B------:R-:W-:-:S03]  /*02a0*/  ISETP.GT.U32.AND P0, PT, R2, R13, PT ;  /* 0x0000000d0200720c */ /* 0x000fc60003f04070 */
[----:B------:R-:W-:Y:S01]  /*02b0*/  @!P3 IADD3 R5, PT, PT, R5, -R2, RZ ;  /* 0x800000020505b210 */ /* 0x000fe20007ffe0ff */
[----:B------:R-:W-:-:S03]  /*02c0*/  @!P3 VIADD R3, R3, 0x1 ;  /* 0x000000010303b836 */ /* 0x000fc60000000000 */
[----:B------:R-:W-:Y:S02]  /*02d0*/  ISETP.GE.U32.AND P2, PT, R5, R2, PT ;  /* 0x000000020500720c */ /* 0x000fe40003f46070 */
[----:B------:R-:W2:Y:S04]  /*02e0*/  LDC.64 R4, c[0x0][0x3a0] ;  /* 0x0000e800ff047b82 */ /* 0x000ea80000000a00 */
[----:B------:R-:W-:Y:S01]  /*02f0*/  @!P0 IMAD.IADD R13, R13, 0x1, -R2 ;  /* 0x000000010d0d8824 */ /* 0x000fe200078e0a02 */
[----:B------:R-:W-:-:S04]  /*0300*/  @!P0 IADD3 R12, PT, PT, R12, 0x1, RZ ;  /* 0x000000010c0c8810 */ /* 0x000fc80007ffe0ff */
[----:B------:R-:W-:Y:S01]  /*0310*/  ISETP.GE.U32.AND P3, PT, R13, R2, PT ;  /* 0x000000020d00720c */ /* 0x000fe20003f66070 */
[----:B0-----:R-:W-:Y:S01]  /*0320*/  IMAD R8, R8, UR4, R15 ;  /* 0x0000000408087c24 */ /* 0x001fe2000f8e020f */
[----:B------:R-:W-:Y:S01]  /*0330*/  @P2 IADD3 R3, PT, PT, R3, 0x1, RZ ;  /* 0x0000000103032810 */ /* 0x000fe20007ffe0ff */
[----:B------:R-:W-:Y:S01]  /*0340*/  UMOV UR4, URZ ;  /* 0x000000ff00047c82 */ /* 0x000fe20008000000 */
[----:B------:R-:W-:-:S03]  /*0350*/  ISETP.NE.AND P2, PT, R0, RZ, PT ;  /* 0x000000ff0000720c */ /* 0x000fc60003f45270 */
[----:B------:R-:W-:Y:S02]  /*0360*/  IMAD.MOV.U32 R9, RZ, RZ, R3 ;  /* 0x000000ffff097224 */ /* 0x000fe400078e0003 */
[----:B------:R-:W0:Y:S02]  /*0370*/  LDC.64 R2, c[0x0][0x3a8] ;  /* 0x0000ea00ff027b82 */ /* 0x000e240000000a00 */
[----:B------:R-:W-:Y:S02]  /*0380*/  @!P1 IMAD.MOV R9, RZ, RZ, -R9 ;  /* 0x000000ffff099224 */ /* 0x000fe400078e0a09 */
[----:B------:R-:W-:-:S03]  /*0390*/  @P3 VIADD R12, R12, 0x1 ;  /* 0x000000010c0c3836 */ /* 0x000fc60000000000 */
[----:B------:R-:W-:Y:S01]  /*03a0*/  SEL R13, R14, R9, !P2 ;  /* 0x000000090e0d7207 */ /* 0x000fe20005000000 */
[----:B------:R-:W-:-:S04]  /*03b0*/  @!P4 IMAD.MOV R12, RZ, RZ, -R12 ;  /* 0x000000ffff0cc224 */ /* 0x000fc800078e0a0c */
[----:B------:R-:W-:Y:S01]  /*03c0*/  IMAD R9, R8, R13, RZ ;  /* 0x0000000d08097224 */ /* 0x000fe200078e02ff */
[----:B------:R-:W-:-:S03]  /*03d0*/  SEL R14, R14, R12, !P2 ;  /* 0x0000000c0e0e7207 */ /* 0x000fc60005000000 */
[----:B-1----:R-:W-:-:S04]  /*03e0*/  IMAD.WIDE R10, R9, 0x4, R10 ;  /* 0x00000004090a7825 */ /* 0x002fc800078e020a */
[----:B---34-:R-:W-:-:S07]  /*03f0*/  IMAD.WIDE R12, R13, 0x4, R10 ;  /* 0x000000040d0c7825 */ /* 0x018fce00078e020a */
.L_x_12:
[----:B-12---:R-:W2:Y:S02]  /*0400*/  LDG.E R9, desc[UR6][R4.64] ;  /* 0x0000000604097981 */ /* 0x006ea4000c1e1900 */
[----:B--2---:R-:W-:-:S13]  /*0410*/  ISETP.NE.AND P0, PT, R9, RZ, PT ;  /* 0x000000ff0900720c */ /* 0x004fda0003f05270 */
[----:B-----5:R-:W-:Y:S05]  /*0420*/  @P0 EXIT ;  /* 0x000000000000094d */ /* 0x020fea0003800000 */
[C---:B------:R-:W-:Y:S01]  /*0430*/  IMAD R19, R14.reuse, UR4, RZ ;  /* 0x000000040e137c24 */ /* 0x040fe2000f8e02ff */
[----:B------:R-:W2:Y:S04]  /*0440*/  LDG.E R15, desc[UR6][R12.64+-0x4] ;  /* 0xfffffc060c0f7981 */ /* 0x000ea8000c1e1900 */
[----:B------:R-:W-:Y:S01]  /*0450*/  IADD3 R17, PT, PT, R14, R19, RZ ;  /* 0x000000130e117210 */ /* 0x000fe20007ffe0ff */
[--C-:B------:R-:W-:Y:S01]  /*0460*/  IMAD.WIDE R18, R19, 0x4, R6.reuse ;  /* 0x0000000413127825 */ /* 0x100fe200078e0206 */
[----:B------:R-:W3:Y:S03]  /*0470*/  LDG.E R9, desc[UR6][R10.64] ;  /* 0x000000060a097981 */ /* 0x000ee6000c1e1900 */
[----:B------:R-:W-:-:S02]  /*0480*/  IMAD.WIDE R16, R17, 0x4, R6 ;  /* 0x0000000411107825 */ /* 0x000fc400078e0206 */
[----:B------:R-:W2:Y:S04]  /*0490*/  LDG.E R18, desc[UR6][R18.64] ;  /* 0x0000000612127981 */ /* 0x000ea8000c1e1900 */
[----:B------:R-:W3:Y:S01]  /*04a0*/  LDG.E R16, desc[UR6][R16.64+-0x4] ;  /* 0xfffffc0610107981 */ /* 0x000ee2000c1e1900 */
[----:B------:R-:W-:Y:S01]  /*04b0*/  UIADD3 UR5, UPT, UPT, UR4, 0x1, URZ ;  /* 0x0000000104057890 */ /* 0x000fe2000fffe0ff */
[----:B------:R-:W-:Y:S01]  /*04c0*/  BSSY.RECONVERGENT B0, `(.L_x_9) ;  /* 0x000001c000007945 */ /* 0x000fe20003800200 */
[----:B--2---:R-:W-:Y:S02]  /*04d0*/  IMAD.IADD R20, R15, 0x1, R18 ;  /* 0x000000010f147824 */ /* 0x004fe400078e0212 */
[----:B---3--:R-:W-:-:S03]  /*04e0*/  IMAD.IADD R15, R9, 0x1, R16 ;  /* 0x00000001090f7824 */ /* 0x008fc600078e0210 */
[----:B------:R-:W-:Y:S02]  /*04f0*/  ISETP.NE.AND P0, PT, R20, UR8, PT ;  /* 0x0000000814007c0c */ /* 0x000fe4000bf05270 */
[----:B------:R-:W-:Y:S02]  /*0500*/  ISETP.NE.AND P1, PT, R15, UR8, PT ;  /* 0x000000080f007c0c */ /* 0x000fe4000bf25270 */
[----:B------:R-:W-:Y:S01]  /*0510*/  MOV R9, UR4 ;  /* 0x0000000400097c02 */ /* 0x000fe20008000f00 */
[----:B------:R-:W-:-:S10]  /*0520*/  UMOV UR4, UR5 ;  /* 0x0000000500047c82 */ /* 0x000fd40008000000 */
[----:B------:R-:W-:Y:S05]  /*0530*/  @P0 BRA P1, `(.L_x_10) ;  /* 0x00000000000c0947 */ /* 0x000fea0000800000 */
[----:B------:R-:W-:-:S05]  /*0540*/  IMAD.MOV.U32 R9, RZ, RZ, 0x1 ;  /* 0x00000001ff097424 */ /* 0x000fca00078e00ff */
[----:B------:R1:W5:Y:S01]  /*0550*/  ATOMG.E.EXCH.STRONG.GPU PT, RZ, desc[UR6][R4.64], R9 ;  /* 0x8000000904ff79a8 */ /* 0x000362000c1ef106 */
[----:B------:R-:W-:Y:S05]  /*0560*/  BRA `(.L_x_11) ;  /* 0x0000000000447947 */ /* 0x000fea0003800000 */
.L_x_10:
[----:B------:R-:W-:-:S04]  /*0570*/  ISETP.GT.AND P0, PT, R20, UR8, PT ;  /* 0x0000000814007c0c */ /* 0x000fc8000bf04270 */
[----:B------:R-:W-:-:S13]  /*0580*/  ISETP.GE.OR P0, PT, R15, UR8, !P0 ;  /* 0x000000080f007c0c */ /* 0x000fda000c706670 */
[----:B------:R-:W-:Y:S05]  /*0590*/  @P0 BRA `(.L_x_11) ;  /* 0x0000000000380947 */ /* 0x000fea0003800000 */
[----:B------:R-:W1:Y:S01]  /*05a0*/  S2R R19, SR_LANEID ;  /* 0x0000000000137919 */ /* 0x000e620000000000 */
[----:B------:R-:W-:Y:S01]  /*05b0*/  VOTEU.ANY UR5, UPT, PT ;  /* 0x0000000000057886 */ /* 0x000fe200038e0100 */
[----:B------:R-:W2:Y:S01]  /*05c0*/  LDC.64 R16, c[0x0][0x3b0] ;  /* 0x0000ec00ff107b82 */ /* 0x000ea20000000a00 */
[----:B------:R-:W1:Y:S08]  /*05d0*/  FLO.U32 R20, UR5 ;  /* 0x0000000500147d00 */ /* 0x000e7000080e0000 */
[----:B------:R-:W2:Y:S01]  /*05e0*/  POPC R15, UR5 ;  /* 0x00000005000f7d09 */ /* 0x000ea20008000000 */
[----:B-1----:R-:W-:-:S13]  /*05f0*/  ISETP.EQ.U32.AND P0, PT, R20, R19, PT ;  /* 0x000000131400720c */ /* 0x002fda0003f02070 */
[----:B--2---:R-:W2:Y:S01]  /*0600*/  @P0 ATOMG.E.ADD.STRONG.GPU PT, R15, desc[UR6][R16.64], R15 ;  /* 0x8000000f100f09a8 */ /* 0x004ea200081ef106 */
[----:B------:R-:W1:Y:S02]  /*0610*/  S2R R18, SR_LTMASK ;  /* 0x0000000000127919 */ /* 0x000e640000003900 */
[----:B-1----:R-:W-:-:S04]  /*0620*/  LOP3.LUT R21, R18, UR5, RZ, 0xc0, !PT ;  /* 0x0000000512157c12 */ /* 0x002fc8000f8ec0ff */
[----:B------:R-:W1:Y:S01]  /*0630*/  POPC R18, R21 ;  /* 0x0000001500127309 */ /* 0x000e620000000000 */
[----:B--2---:R-:W1:Y:S02]  /*0640*/  SHFL.IDX PT, R19, R15, R20, 0x1f ;  /* 0x00001f140f137589 */ /* 0x004e6400000e0000 */
[----:B-1----:R-:W-:-:S05]  /*0650*/  IADD3 R19, PT, PT, R19, R18, RZ ;  /* 0x0000001213137210 */ /* 0x002fca0007ffe0ff */
[----:B0-----:R-:W-:-:S05]  /*0660*/  IMAD.WIDE R18, R19, 0x8, R2 ;  /* 0x0000000813127825 */ /* 0x001fca00078e0202 */
[----:B------:R2:W-:Y:S02]  /*0670*/  STG.E.64 desc[UR6][R18.64], R8 ;  /* 0x0000000812007986 */ /* 0x0005e4000c101b06 */
.L_x_11:
[----:B------:R-:W-:Y:S05]  /*0680*/  BSYNC.RECONVERGENT B0 ;  /* 0x0000000000007941 */ /* 0x000fea0003800200 */
.L_x_9:
[----:B------:R-:W-:-:S13]  /*0690*/  ISETP.NE.AND P0, PT, R0, UR4, PT ;  /* 0x0000000400007c0c */ /* 0x000fda000bf05270 */
[----:B------:R-:W-:Y:S05]  /*06a0*/  @P0 BRA `(.L_x_12) ;  /* 0xfffffffc00540947 */ /* 0x000fea000383ffff */
[----:B------:R-:W-:Y:S05]  /*06b0*/  EXIT ;  /* 0x000000000000794d */ /* 0x000fea0003800000 */
.L_x_13:
        /* <DEDUP_REMOVED lines=12> */
.L_x_38:


//--------------------- .text.cuMergeIncreasing   --------------------------
	.section	.text.cuMergeIncreasing,"ax",@progbits
	.align	128
        .global         cuMergeIncreasing
        .type           cuMergeIncreasing,@function
        .size           cuMergeIncreasing,(.L_x_39 - cuMergeIncreasing)
        .other          cuMergeIncreasing,@"STO_CUDA_ENTRY STV_DEFAULT"
cuMergeIncreasing:
.text.cuMergeIncreasing:
[----:B------:R-:W-:Y:S01]  /*0000*/  LDC R1, c[0x0][0x37c] ;  /* 0x0000df00ff017b82 */ /* 0x000fe20000000800 */
[----:B------:R-:W0:Y:S07]  /*0010*/  S2R R0, SR_TID.X ;  /* 0x0000000000007919 */ /* 0x000e2e0000002100 */
[----:B------:R-:W0:Y:S01]  /*0020*/  S2UR UR4, SR_CTAID.X ;  /* 0x00000000000479c3 */ /* 0x000e220000002500 */
[----:B------:R-:W1:Y:S07]  /*0030*/  LDCU.64 UR8, c[0x0][0x390] ;  /* 0x00007200ff0877ac */ /* 0x000e6e0008000a00 */
[----:B------:R-:W0:Y:S02]  /*0040*/  LDC R9, c[0x0][0x360] ;  /* 0x0000d800ff097b82 */ /* 0x000e240000000800 */
[----:B0-----:R-:W-:-:S04]  /*0050*/  IMAD R0, R9, UR4, R0 ;  /* 0x0000000409007c24 */ /* 0x001fc8000f8e0200 */
[----:B------:R-:W-:-:S05]  /*0060*/  VIADD R0, R0, 0x1 ;  /* 0x0000000100007836 */ /* 0x000fca0000000000 */
[----:B-1----:R-:W-:-:S13]  /*0070*/  ISETP.GT.AND P0, PT, R0, UR9, PT ;  /* 0x0000000900007c0c */ /* 0x002fda000bf04270 */
[----:B------:R-:W-:Y:S05]  /*0080*/  @P0 EXIT ;  /* 0x000000000000094d */ /* 0x000fea0003800000 */
[----:B------:R-:W0:Y:S01]  /*0090*/  LDCU.64 UR6, c[0x0][0x380] ;  /* 0x00007000ff0677ac */ /* 0x000e220008000a00 */
[----:B------:R-:W1:Y:S01]  /*00a0*/  LDCU.64 UR10, c[0x0][0x398] ;  /* 0x00007300ff0a77ac */ /* 0x000e620008000a00 */
[----:B------:R-:W2:Y:S01]  /*00b0*/  LDCU UR9, c[0x0][0x370] ;  /* 0x00006e00ff0977ac */ /* 0x000ea20008000800 */
[----:B------:R-:W-:Y:S01]  /*00c0*/  USHF.R.S32.HI UR4, URZ, 0x1f, UR8 ;  /* 0x0000001fff047899 */ /* 0x000fe20008011408 */
[----:B------:R-:W3:Y:S01]  /*00d0*/  LDCU.64 UR12, c[0x0][0x358] ;  /* 0x00006b00ff0c77ac */ /* 0x000ee20008000a00 */
[----:B0-----:R-:W-:Y:S02]  /*00e0*/  ULEA UR14, UP0, UR8, UR6, 0x2 ;  /* 0x00000006080e7291 */ /* 0x001fe4000f8010ff */
[----:B------:R-:W-:Y:S02]  /*00f0*/  UIADD3 UR6, UP1, UPT, UR6, 0x8, URZ ;  /* 0x0000000806067890 */ /* 0x000fe4000ff3e0ff */
[----:B------:R-:W-:Y:S02]  /*0100*/  ULEA.HI.X UR8, UR8, UR7, UR4, 0x2, UP0 ;  /* 0x0000000708087291 */ /* 0x000fe400080f1404 */
[----:B-1----:R-:W-:Y:S01]  /*0110*/  UIADD3 UR5, UP2, UPT, UR10, 0x8, URZ ;  /* 0x000000080a057890 */ /* 0x002fe2000ff5e0ff */
[----:B------:R-:W-:Y:S01]  /*0120*/  IMAD.U32 R2, RZ, RZ, UR14 ;  /* 0x0000000eff027e24 */ /* 0x000fe2000f8e00ff */
[----:B------:R-:W-:Y:S01]  /*0130*/  UIADD3.X UR7, UPT, UPT, URZ, UR7, URZ, UP1, !UPT ;  /* 0x00000007ff077290 */ /* 0x000fe20008ffe4ff */
[----:B--2---:R-:W-:Y:S01]  /*0140*/  IMAD R9, R9, UR9, RZ ;  /* 0x0000000909097c24 */ /* 0x004fe2000f8e02ff */
[----:B------:R-:W-:Y:S01]  /*0150*/  MOV R3, UR8 ;  /* 0x0000000800037c02 */ /* 0x000fe20008000f00 */
[----:B---3--:R-:W-:-:S12]  /*0160*/  UIADD3.X UR4, UPT, UPT, URZ, UR11, URZ, UP2, !UPT ;  /* 0x0000000bff047290 */ /* 0x008fd800097fe4ff */
.L_x_27:
[----:B0123--:R-:W0:Y:S08]  /*0170*/  LDC R11, c[0x0][0x394] ;  /* 0x0000e500ff0b7b82 */ /* 0x00fe300000000800 */
[----:B----4-:R-:W1:Y:S08]  /*0180*/  LDC.64 R4, c[0x0][0x388] ;  /* 0x0000e200ff047b82 */ /* 0x010e700000000a00 */
[----:B------:R-:W2:Y:S01]  /*0190*/  LDC.64 R12, c[0x0][0x380] ;  /* 0x0000e000ff0c7b82 */ /* 0x000ea20000000a00 */
[----:B0-----:R-:W-:-:S05]  /*01a0*/  IADD3 R7, PT, PT, R0, -0x1, R11 ;  /* 0xffffffff00077810 */ /* 0x001fca0007ffe00b */
[----:B-1----:R-:W-:-:S06]  /*01b0*/  IMAD.WIDE R4, R7, 0x10, R4 ;  /* 0x0000001007047825 */ /* 0x002fcc00078e0204 */
[----:B------:R-:W3:Y:S01]  /*01c0*/  LDG.E.128 R4, desc[UR12][R4.64] ;  /* 0x0000000c04047981 */ /* 0x000ee2000c1e1d00 */
[----:B------:R-:W-:Y:S01]  /*01d0*/  IMAD.IADD R0, R9, 0x1, R0 ;  /* 0x0000000109007824 */ /* 0x000fe200078e0200 */
[----:B------:R-:W-:Y:S04]  /*01e0*/  BSSY.RECONVERGENT B0, `(.L_x_14) ;  /* 0x000001a000007945 */ /* 0x000fe80003800200 */
[----:B------:R-:W-:Y:S02]  /*01f0*/  ISETP.GT.AND P1, PT, R0, R11, PT ;  /* 0x0000000b0000720c */ /* 0x000fe40003f24270 */
[----:B------:R-:W0:Y:S01]  /*0200*/  LDC.64 R10, c[0x0][0x398] ;  /* 0x0000e600ff0a7b82 */ /* 0x000e220000000a00 */
[----:B---3--:R-:W-:Y:S01]  /*0210*/  ISETP.GE.AND P0, PT, R6, R7, PT ;  /* 0x000000070600720c */ /* 0x008fe20003f06270 */
[----:B------:R-:W-:-:S03]  /*0220*/  IMAD.IADD R8, R4, 0x1, R6 ;  /* 0x0000000104087824 */ /* 0x000fc600078e0206 */
[----:B------:R-:W-:-:S13]  /*0230*/  ISETP.GE.OR P0, PT, R4, R5, P0 ;  /* 0x000000050400720c */ /* 0x000fda0000706670 */
[----:B0-2---:R-:W-:Y:S05]  /*0240*/  @P0 BRA `(.L_x_15) ;  /* 0x00000000004c0947 */ /* 0x005fea0003800000 */
.L_x_16:
[----:B------:R-:W-:-:S04]  /*0250*/  IMAD.WIDE R14, R4, 0x4, R12 ;  /* 0x00000004040e7825 */ /* 0x000fc800078e020c */
[----:B------:R-:W-:Y:S02]  /*0260*/  IMAD.WIDE R16, R6, 0x4, R2 ;  /* 0x0000000406107825 */ /* 0x000fe400078e0202 */
[----:B------:R-:W2:Y:S04]  /*0270*/  LDG.E R14, desc[UR12][R14.64] ;  /* 0x0000000c0e0e7981 */ /* 0x000ea8000c1e1900 */
[----:B------:R-:W2:Y:S01]  /*0280*/  LDG.E R17, desc[UR12][R16.64] ;  /* 0x0000000c10117981 */ /* 0x000ea2000c1e1900 */
[----:B------:R-:W-:Y:S01]  /*0290*/  IMAD.WIDE R18, R8, 0x4, R10 ;  /* 0x0000000408127825 */ /* 0x000fe200078e020a */
[----:B------:R-:W-:-:S03]  /*02a0*/  IADD3 R20, PT, PT, R6, 0x1, RZ ;  /* 0x0000000106147810 */ /* 0x000fc60007ffe0ff */
[----:B------:R-:W-:Y:S02]  /*02b0*/  VIADD R22, R4, 0x1 ;  /* 0x0000000104167836 */ /* 0x000fe40000000000 */
[----:B------:R-:W-:Y:S01]  /*02c0*/  VIADD R8, R8, 0x1 ;  /* 0x0000000108087836 */ /* 0x000fe20000000000 */
[CC--:B--2---:R-:W-:Y:S02]  /*02d0*/  ISETP.GE.AND P0, PT, R14.reuse, R17.reuse, PT ;  /* 0x000000110e00720c */ /* 0x0c4fe40003f06270 */
[CC--:B------:R-:W-:Y:S02]  /*02e0*/  ISETP.GE.AND P2, PT, R14.reuse, R17.reuse, PT ;  /* 0x000000110e00720c */ /* 0x0c0fe40003f46270 */
[----:B------:R-:W-:-:S05]  /*02f0*/  VIMNMX R21, PT, PT, R14, R17, PT ;  /* 0x000000110e157248 */ /* 0x000fca0003fe0100 */
[----:B------:R0:W-:Y:S04]  /*0300*/  STG.E desc[UR12][R18.64], R21 ;  /* 0x0000001512007986 */ /* 0x0001e8000c10190c */
[----:B------:R-:W-:Y:S02]  /*0310*/  @!P0 IMAD.MOV R20, RZ, RZ, R6 ;  /* 0x000000ffff148224 */ /* 0x000fe400078e0206 */
[----:B------:R-:W-:Y:S02]  /*0320*/  @P2 IADD3 R22, PT, PT, R4, RZ, RZ ;  /* 0x000000ff04162210 */ /* 0x000fe40007ffe0ff */
[----:B------:R-:W-:Y:S01]  /*0330*/  IMAD.MOV.U32 R6, RZ, RZ, R20 ;  /* 0x000000ffff067224 */ /* 0x000fe200078e0014 */
[----:B------:R-:W-:Y:S02]  /*0340*/  ISETP.GE.AND P0, PT, R20, R7, PT ;  /* 0x000000071400720c */ /* 0x000fe40003f06270 */
[----:B------:R-:W-:-:S02]  /*0350*/  ISETP.LT.AND P2, PT, R22, R5, PT ;  /* 0x000000051600720c */ /* 0x000fc40003f41270 */
[----:B------:R-:W-:-:S11]  /*0360*/  MOV R4, R22 ;  /* 0x0000001600047202 */ /* 0x000fd60000000f00 */
[----:B0-----:R-:W-:Y:S05]  /*0370*/  @!P0 BRA P2, `(.L_x_16) ;  /* 0xfffffffc00b48947 */ /* 0x001fea000103ffff */
.L_x_15:
[----:B------:R-:W-:Y:S05]  /*0380*/  BSYNC.RECONVERGENT B0 ;  /* 0x0000000000007941 */ /* 0x000fea0003800200 */
.L_x_14:
[----:B------:R-:W-:Y:S01]  /*0390*/  ISETP.GE.AND P0, PT, R4, R5, PT ;  /* 0x000000050400720c */ /* 0x000fe20003f06270 */
[----:B------:R-:W-:Y:S01]  /*03a0*/  BSSY.RECONVERGENT B0, `(.L_x_17) ;  /* 0x0000035000007945 */ /* 0x000fe20003800200 */
[----:B------:R-:W-:-:S11]  /*03b0*/  IMAD.MOV.U32 R10, RZ, RZ, R8 ;  /* 0x000000ffff0a7224 */ /* 0x000fd600078e0008 */
[----:B------:R-:W-:Y:S05]  /*03c0*/  @P0 BRA `(.L_x_18) ;  /* 0x0000000000c80947 */ /* 0x000fea0003800000 */
[--C-:B------:R-:W-:Y:S01]  /*03d0*/  IMAD.IADD R10, R5, 0x1, -R4.reuse ;  /* 0x00000001050a7824 */ /* 0x100fe200078e0a04 */
[----:B------:R-:W-:Y:S01]  /*03e0*/  BSSY.RECONVERGENT B1, `(.L_x_19) ;  /* 0x0000019000017945 */ /* 0x000fe20003800200 */
[----:B------:R-:W-:-:S03]  /*03f0*/  IMAD.MOV.U32 R12, RZ, RZ, R4 ;  /* 0x000000ffff0c7224 */ /* 0x000fc600078e0004 */
[----:B------:R-:W-:Y:S02]  /*0400*/  LOP3.LUT P0, R13, R10, 0x3, RZ, 0xc0, !PT ;  /* 0x000000030a0d7812 */ /* 0x000fe4000780c0ff */
[----:B------:R-:W-:-:S11]  /*0410*/  MOV R10, R8 ;  /* 0x00000008000a7202 */ /* 0x000fd60000000f00 */
[----:B------:R-:W-:Y:S05]  /*0420*/  @!P0 BRA `(.L_x_20) ;  /* 0x0000000000508947 */ /* 0x000fea0003800000 */
[----:B------:R-:W0:Y:S08]  /*0430*/  LDC.64 R14, c[0x0][0x380] ;  /* 0x0000e000ff0e7b82 */ /* 0x000e300000000a00 */
[----:B------:R-:W1:Y:S01]  /*0440*/  LDC.64 R16, c[0x0][0x398] ;  /* 0x0000e600ff107b82 */ /* 0x000e620000000a00 */
[----:B0-----:R-:W-:-:S05]  /*0450*/  IMAD.WIDE R14, R4, 0x4, R14 ;  /* 0x00000004040e7825 */ /* 0x001fca00078e020e */
[----:B------:R-:W2:Y:S01]  /*0460*/  LDG.E R11, desc[UR12][R14.64] ;  /* 0x0000000c0e0b7981 */ /* 0x000ea2000c1e1900 */
[----:B------:R-:W-:Y:S01]  /*0470*/  ISETP.NE.AND P0, PT, R13, 0x1, PT ;  /* 0x000000010d00780c */ /* 0x000fe20003f05270 */
[----:B------:R-:W-:Y:S01]  /*0480*/  VIADD R10, R8, 0x1 ;  /* 0x00000001080a7836 */ /* 0x000fe20000000000 */
[----:B------:R-:W-:Y:S01]  /*0490*/  IADD3 R12, PT, PT, R4, 0x1, RZ ;  /* 0x00000001040c7810 */ /* 0x000fe20007ffe0ff */
[----:B-1----:R-:W-:-:S05]  /*04a0*/  IMAD.WIDE R16, R8, 0x4, R16 ;  /* 0x0000000408107825 */ /* 0x002fca00078e0210 */
[----:B--2---:R0:W-:Y:S05]  /*04b0*/  STG.E desc[UR12][R16.64], R11 ;  /* 0x0000000b10007986 */ /* 0x0041ea000c10190c */
[----:B------:R-:W-:Y:S05]  /*04c0*/  @!P0 BRA `(.L_x_20) ;  /* 0x0000000000288947 */ /* 0x000fea0003800000 */
[----:B0-----:R-:W2:Y:S01]  /*04d0*/  LDG.E R11, desc[UR12][R14.64+0x4] ;  /* 0x0000040c0e0b7981 */ /* 0x001ea2000c1e1900 */
[----:B------:R-:W-:Y:S01]  /*04e0*/  ISETP.NE.AND P0, PT, R13, 0x2, PT ;  /* 0x000000020d00780c */ /* 0x000fe20003f05270 */
[----:B------:R-:W-:Y:S01]  /*04f0*/  VIADD R10, R8, 0x2 ;  /* 0x00000002080a7836 */ /* 0x000fe20000000000 */
[----:B------:R-:W-:Y:S01]  /*0500*/  IADD3 R12, PT, PT, R4, 0x2, RZ ;  /* 0x00000002040c7810 */ /* 0x000fe20007ffe0ff */
[----:B--2---:R1:W-:Y:S10]  /*0510*/  STG.E desc[UR12][R16.64+0x4], R11 ;  /* 0x0000040b10007986 */ /* 0x0043f4000c10190c */
[----:B------:R-:W-:Y:S05]  /*0520*/  @!P0 BRA `(.L_x_20) ;  /* 0x0000000000108947 */ /* 0x000fea0003800000 */
[----:B------:R-:W2:Y:S01]  /*0530*/  LDG.E R15, desc[UR12][R14.64+0x8] ;  /* 0x0000080c0e0f7981 */ /* 0x000ea2000c1e1900 */
[----:B------:R-:W-:Y:S01]  /*0540*/  IADD3 R10, PT, PT, R8, 0x3, RZ ;  /* 0x00000003080a7810 */ /* 0x000fe20007ffe0ff */
[----:B------:R-:W-:Y:S02]  /*0550*/  VIADD R12, R4, 0x3 ;  /* 0x00000003040c7836 */ /* 0x000fe40000000000 */
[----:B--2---:R2:W-:Y:S05]  /*0560*/  STG.E desc[UR12][R16.64+0x8], R15 ;  /* 0x0000080f10007986 */ /* 0x0045ea000c10190c */
.L_x_20:
[----:B------:R-:W-:Y:S05]  /*0570*/  BSYNC.RECONVERGENT B1 ;  /* 0x0000000000017941 */ /* 0x000fea0003800200 */
.L_x_19:
[----:B------:R-:W-:-:S04]  /*0580*/  IADD3 R4, PT, PT, -R5, R4, RZ ;  /* 0x0000000405047210 */ /* 0x000fc80007ffe1ff */
[----:B------:R-:W-:-:S13]  /*0590*/  ISETP.GT.U32.AND P0, PT, R4, -0x4, PT ;  /* 0xfffffffc0400780c */ /* 0x000fda0003f04070 */
[----:B------:R-:W-:Y:S05]  /*05a0*/  @P0 BRA `(.L_x_18) ;  /* 0x0000000000500947 */ /* 0x000fea0003800000 */
[----:B------:R-:W-:-:S07]  /*05b0*/  IMAD.IADD R8, R12, 0x1, -R5 ;  /* 0x000000010c087824 */ /* 0x000fce00078e0a05 */
.L_x_21:
[----:B------:R-:W-:Y:S01]  /*05c0*/  MOV R4, UR6 ;  /* 0x0000000600047c02 */ /* 0x000fe20008000f00 */
[----:B------:R-:W-:-:S04]  /*05d0*/  IMAD.U32 R5, RZ, RZ, UR7 ;  /* 0x00000007ff057e24 */ /* 0x000fc8000f8e00ff */
[----:B------:R-:W-:-:S05]  /*05e0*/  IMAD.WIDE R4, R12, 0x4, R4 ;  /* 0x000000040c047825 */ /* 0x000fca00078e0204 */
[----:B01-3--:R-:W3:Y:S01]  /*05f0*/  LDG.E R11, desc[UR12][R4.64+-0x8] ;  /* 0xfffff80c040b7981 */ /* 0x00bee2000c1e1900 */
[----:B------:R-:W-:Y:S01]  /*0600*/  MOV R14, UR5 ;  /* 0x00000005000e7c02 */ /* 0x000fe20008000f00 */
[----:B--2---:R-:W-:-:S04]  /*0610*/  IMAD.U32 R15, RZ, RZ, UR4 ;  /* 0x00000004ff0f7e24 */ /* 0x004fc8000f8e00ff */
[----:B------:R-:W-:-:S05]  /*0620*/  IMAD.WIDE R14, R10, 0x4, R14 ;  /* 0x000000040a0e7825 */ /* 0x000fca00078e020e */
[----:B---3--:R3:W-:Y:S04]  /*0630*/  STG.E desc[UR12][R14.64+-0x8], R11 ;  /* 0xfffff80b0e007986 */ /* 0x0087e8000c10190c */
[----:B------:R-:W2:Y:S04]  /*0640*/  LDG.E R13, desc[UR12][R4.64+-0x4] ;  /* 0xfffffc0c040d7981 */ /* 0x000ea8000c1e1900 */
[----:B--2---:R3:W-:Y:S04]  /*0650*/  STG.E desc[UR12][R14.64+-0x4], R13 ;  /* 0xfffffc0d0e007986 */ /* 0x0047e8000c10190c */
[----:B------:R-:W2:Y:S04]  /*0660*/  LDG.E R17, desc[UR12][R4.64] ;  /* 0x0000000c04117981 */ /* 0x000ea8000c1e1900 */
[----:B--2---:R3:W-:Y:S04]  /*0670*/  STG.E desc[UR12][R14.64], R17 ;  /* 0x000000110e007986 */ /* 0x0047e8000c10190c */
[----:B------:R-:W2:Y:S01]  /*0680*/  LDG.E R19, desc[UR12][R4.64+0x4] ;  /* 0x0000040c04137981 */ /* 0x000ea2000c1e1900 */
[----:B------:R-:W-:Y:S01]  /*0690*/  IADD3 R8, PT, PT, R8, 0x4, RZ ;  /* 0x0000000408087810 */ /* 0x000fe20007ffe0ff */
[----:B------:R-:W-:Y:S01]  /*06a0*/  VIADD R12, R12, 0x4 ;  /* 0x000000040c0c7836 */ /* 0x000fe20000000000 */
[----:B------:R-:W-:-:S02]  /*06b0*/  IADD3 R10, PT, PT, R10, 0x4, RZ ;  /* 0x000000040a0a7810 */ /* 0x000fc40007ffe0ff */
[----:B------:R-:W-:Y:S01]  /*06c0*/  ISETP.NE.AND P0, PT, R8, RZ, PT ;  /* 0x000000ff0800720c */ /* 0x000fe20003f05270 */
[----:B--2---:R3:W-:-:S12]  /*06d0*/  STG.E desc[UR12][R14.64+0x4], R19 ;  /* 0x000004130e007986 */ /* 0x0047d8000c10190c */
[----:B------:R-:W-:Y:S05]  /*06e0*/  @P0 BRA `(.L_x_21) ;  /* 0xfffffffc00b40947 */ /* 0x000fea000383ffff */
.L_x_18:
[----:B------:R-:W-:Y:S05]  /*06f0*/  BSYNC.RECONVERGENT B0 ;  /* 0x0000000000007941 */ /* 0x000fea0003800200 */
.L_x_17:
[----:B------:R-:W-:Y:S01]  /*0700*/  ISETP.GE.AND P0, PT, R6, R7, PT ;  /* 0x000000070600720c */ /* 0x000fe20003f06270 */
[----:B------:R-:W-:-:S12]  /*0710*/  BSSY.RECONVERGENT B0, `(.L_x_22) ;  /* 0x000002e000007945 */ /* 0x000fd80003800200 */
[----:B------:R-:W-:Y:S05]  /*0720*/  @P0 BRA `(.L_x_23) ;  /* 0x0000000000b00947 */ /* 0x000fea0003800000 */
[--C-:B------:R-:W-:Y:S01]  /*0730*/  IMAD.IADD R4, R7, 0x1, -R6.reuse ;  /* 0x0000000107047824 */ /* 0x100fe200078e0a06 */
[----:B------:R-:W-:Y:S01]  /*0740*/  BSSY.RECONVERGENT B1, `(.L_x_24) ;  /* 0x0000018000017945 */ /* 0x000fe20003800200 */
[----:B--23--:R-:W-:Y:S01]  /*0750*/  MOV R15, R10 ;  /* 0x0000000a000f7202 */ /* 0x00cfe20000000f00 */
[----:B------:R-:W-:Y:S02]  /*0760*/  IMAD.MOV.U32 R8, RZ, RZ, R6 ;  /* 0x000000ffff087224 */ /* 0x000fe400078e0006 */
[----:B------:R-:W-:-:S13]  /*0770*/  LOP3.LUT P0, R14, R4, 0x3, RZ, 0xc0, !PT ;  /* 0x00000003040e7812 */ /* 0x000fda000780c0ff */
[----:B------:R-:W-:Y:S05]  /*0780*/  @!P0 BRA `(.L_x_25) ;  /* 0x00000000004c8947 */ /* 0x000fea0003800000 */
[----:B------:R-:W-:Y:S01]  /*0790*/  IMAD.WIDE R4, R6, 0x4, R2 ;  /* 0x0000000406047825 */ /* 0x000fe200078e0202 */
[----:B------:R-:W2:Y:S04]  /*07a0*/  LDC.64 R12, c[0x0][0x398] ;  /* 0x0000e600ff0c7b82 */ /* 0x000ea80000000a00 */
[----:B01----:R-:W3:Y:S01]  /*07b0*/  LDG.E R11, desc[UR12][R4.64] ;  /* 0x0000000c040b7981 */ /* 0x003ee2000c1e1900 */
[----:B------:R-:W-:Y:S01]  /*07c0*/  ISETP.NE.AND P0, PT, R14, 0x1, PT ;  /* 0x000000010e00780c */ /* 0x000fe20003f05270 */
[----:B------:R-:W-:Y:S01]  /*07d0*/  VIADD R15, R10, 0x1 ;  /* 0x000000010a0f7836 */ /* 0x000fe20000000000 */
[----:B------:R-:W-:Y:S01]  /*07e0*/  IADD3 R8, PT, PT, R6, 0x1, RZ ;  /* 0x0000000106087810 */ /* 0x000fe20007ffe0ff */
[----:B--2---:R-:W-:-:S05]  /*07f0*/  IMAD.WIDE R12, R10, 0x4, R12 ;  /* 0x000000040a0c7825 */ /* 0x004fca00078e020c */
[----:B---3--:R2:W-:Y:S05]  /*0800*/  STG.E desc[UR12][R12.64], R11 ;  /* 0x0000000b0c007986 */ /* 0x0085ea000c10190c */
[----:B------:R-:W-:Y:S05]  /*0810*/  @!P0 BRA `(.L_x_25) ;  /* 0x0000000000288947 */ /* 0x000fea0003800000 */
[----:B--2---:R-:W2:Y:S01]  /*0820*/  LDG.E R11, desc[UR12][R4.64+0x4] ;  /* 0x0000040c040b7981 */ /* 0x004ea2000c1e1900 */
        /* <DEDUP_REMOVED lines=9> */
.L_x_25:
[----:B------:R-:W-:Y:S05]  /*08c0*/  BSYNC.RECONVERGENT B1 ;  /* 0x0000000000017941 */ /* 0x000fea0003800200 */
.L_x_24:
[----:B------:R-:W-:-:S04]  /*08d0*/  IADD3 R4, PT, PT, -R7, R6, RZ ;  /* 0x0000000607047210 */ /* 0x000fc80007ffe1ff */
[----:B------:R-:W-:-:S13]  /*08e0*/  ISETP.GT.U32.AND P0, PT, R4, -0x4, PT ;  /* 0xfffffffc0400780c */ /* 0x000fda0003f04070 */
[----:B------:R-:W-:Y:S05]  /*08f0*/  @P0 BRA `(.L_x_23) ;  /* 0x00000000003c0947 */ /* 0x000fea0003800000 */
.L_x_26:
[----:B----4-:R-:W-:Y:S01]  /*0900*/  IMAD.WIDE R4, R8, 0x4, R2 ;  /* 0x0000000408047825 */ /* 0x010fe200078e0202 */
[----:B0123--:R-:W0:Y:S04]  /*0910*/  LDC.64 R10, c[0x0][0x398] ;  /* 0x0000e600ff0a7b82 */ /* 0x00fe280000000a00 */
[----:B------:R-:W2:Y:S01]  /*0920*/  LDG.E R13, desc[UR12][R4.64] ;  /* 0x0000000c040d7981 */ /* 0x000ea2000c1e1900 */
[----:B0-----:R-:W-:-:S05]  /*0930*/  IMAD.WIDE R10, R15, 0x4, R10 ;  /* 0x000000040f0a7825 */ /* 0x001fca00078e020a */
[----:B--2---:R0:W-:Y:S04]  /*0940*/  STG.E desc[UR12][R10.64], R13 ;  /* 0x0000000d0a007986 */ /* 0x0041e8000c10190c */
[----:B------:R-:W2:Y:S04]  /*0950*/  LDG.E R17, desc[UR12][R4.64+0x4] ;  /* 0x0000040c04117981 */ /* 0x000ea8000c1e1900 */
[----:B--2---:R0:W-:Y:S04]  /*0960*/  STG.E desc[UR12][R10.64+0x4], R17 ;  /* 0x000004110a007986 */ /* 0x0041e8000c10190c */
[----:B------:R-:W2:Y:S04]  /*0970*/  LDG.E R19, desc[UR12][R4.64+0x8] ;  /* 0x0000080c04137981 */ /* 0x000ea8000c1e1900 */
[----:B--2---:R0:W-:Y:S04]  /*0980*/  STG.E desc[UR12][R10.64+0x8], R19 ;  /* 0x000008130a007986 */ /* 0x0041e8000c10190c */
[----:B------:R-:W2:Y:S01]  /*0990*/  LDG.E R21, desc[UR12][R4.64+0xc] ;  /* 0x00000c0c04157981 */ /* 0x000ea2000c1e1900 */
[----:B------:R-:W-:Y:S01]  /*09a0*/  VIADD R8, R8, 0x4 ;  /* 0x0000000408087836 */ /* 0x000fe20000000000 */
[----:B------:R-:W-:-:S04]  /*09b0*/  IADD3 R15, PT, PT, R15, 0x4, RZ ;  /* 0x000000040f0f7810 */ /* 0x000fc80007ffe0ff */
[----:B------:R-:W-:Y:S01]  /*09c0*/  ISETP.NE.AND P0, PT, R8, R7, PT ;  /* 0x000000070800720c */ /* 0x000fe20003f05270 */
[----:B--2---:R0:W-:-:S12]  /*09d0*/  STG.E desc[UR12][R10.64+0xc], R21 ;  /* 0x00000c150a007986 */ /* 0x0041d8000c10190c */
[----:B------:R-:W-:Y:S05]  /*09e0*/  @P0 BRA `(.L_x_26) ;  /* 0xfffffffc00c40947 */ /* 0x000fea000383ffff */
.L_x_23:
[----:B------:R-:W-:Y:S05]  /*09f0*/  BSYNC.RECONVERGENT B0 ;  /* 0x0000000000007941 */ /* 0x000fea0003800200 */
.L_x_22:
[----:B------:R-:W-:Y:S05]  /*0a00*/  @!P1 BRA `(.L_x_27) ;  /* 0xfffffff400d89947 */ /* 0x000fea000383ffff */
[----:B------:R-:W-:Y:S05]  /*0a10*/  EXIT ;  /* 0x000000000000794d */ /* 0x000fea0003800000 */
.L_x_28:
        /* <DEDUP_REMOVED lines=14> */
.L_x_39:


//--------------------- .text.cuPartition         --------------------------
	.section	.text.cuPartition,"ax",@progbits
	.align	128
        .global         cuPartition
        .type           cuPartition,@function
        .size           cuPartition,(.L_x_40 - cuPartition)
        .other          cuPartition,@"STO_CUDA_ENTRY STV_DEFAULT"
cuPartition:
.text.cuPartition:
[----:B------:R-:W-:Y:S01]  /*0000*/  LDC R1, c[0x0][0x37c] ;  /* 0x0000df00ff017b82 */ /* 0x000fe20000000800 */
[----:B------:R-:W0:Y:S07]  /*0010*/  S2R R0, SR_TID.X ;  /* 0x0000000000007919 */ /* 0x000e2e0000002100 */
[----:B------:R-:W0:Y:S01]  /*0020*/  S2UR UR6, SR_CTAID.X ;  /* 0x00000000000679c3 */ /* 0x000e220000002500 */
[----:B------:R-:W1:Y:S01]  /*0030*/  LDCU UR4, c[0x0][0x380] ;  /* 0x00007000ff0477ac */ /* 0x000e620008000800 */
[----:B------:R-:W-:-:S06]  /*0040*/  UMOV UR5, 0x1 ;  /* 0x0000000100057882 */ /* 0x000fcc0000000000 */
[----:B------:R-:W0:Y:S01]  /*0050*/  LDC R3, c[0x0][0x360] ;  /* 0x0000d800ff037b82 */ /* 0x000e220000000800 */
[----:B-1----:R-:W-:-:S04]  /*0060*/  UIADD3 UR4, UPT, UPT, UR4, -0x1, URZ ;  /* 0xffffffff04047890 */ /* 0x002fc8000fffe0ff */
[----:B------:R-:W-:Y:S01]  /*0070*/  USHF.L.U32 UR4, UR5, UR4, URZ ;  /* 0x0000000405047299 */ /* 0x000fe200080006ff */
[----:B0-----:R-:W-:-:S05]  /*0080*/  IMAD R0, R3, UR6, R0 ;  /* 0x0000000603007c24 */ /* 0x001fca000f8e0200 */
[----:B------:R-:W-:-:S13]  /*0090*/  ISETP.GE.AND P0, PT, R0, UR4, PT ;  /* 0x0000000400007c0c */ /* 0x000fda000bf06270 */
[----:B------:R-:W-:Y:S05]  /*00a0*/  @P0 EXIT ;  /* 0x000000000000094d */ /* 0x000fea0003800000 */
[----:B------:R-:W0:Y:S01]  /*00b0*/  LDCU UR7, c[0x0][0x398] ;  /* 0x00007300ff0777ac */ /* 0x000e220008000800 */
[----:B------:R-:W1:Y:S01]  /*00c0*/  LDCU.64 UR8, c[0x0][0x388] ;  /* 0x00007100ff0877ac */ /* 0x000e620008000a00 */
[----:B------:R-:W2:Y:S01]  /*00d0*/  LDCU UR10, c[0x0][0x370] ;  /* 0x00006e00ff0a77ac */ /* 0x000ea20008000800 */
[----:B------:R-:W3:Y:S01]  /*00e0*/  LDCU.64 UR12, c[0x0][0x358] ;  /* 0x00006b00ff0c77ac */ /* 0x000ee20008000a00 */
[----:B0-----:R-:W-:Y:S02]  /*00f0*/  USHF.R.S32.HI UR5, URZ, 0x1f, UR7 ;  /* 0x0000001fff057899 */ /* 0x001fe40008011407 */
[----:B-1----:R-:W-:Y:S01]  /*0100*/  ULEA UR6, UP0, UR7, UR8, 0x2 ;  /* 0x0000000807067291 */ /* 0x002fe2000f8010ff */
[----:B--2---:R-:W-:-:S03]  /*0110*/  IMAD R3, R3, UR10, RZ ;  /* 0x0000000a03037c24 */ /* 0x004fc6000f8e02ff */
[----:B---3--:R-:W-:-:S12]  /*0120*/  ULEA.HI.X UR5, UR7, UR9, UR5, 0x2, UP0 ;  /* 0x0000000907057291 */ /* 0x008fd800080f1405 */
.L_x_32:
[----:B01----:R-:W0:Y:S01]  /*0130*/  LDC.64 R14, c[0x0][0x390] ;  /* 0x0000e400ff0e7b82 */ /* 0x003e220000000a00 */
[----:B------:R-:W-:-:S04]  /*0140*/  VIADD R5, R0, UR4 ;  /* 0x0000000400057c36 */ /* 0x000fc80008000000 */
[----:B0-----:R-:W-:-:S05]  /*0150*/  IMAD.WIDE R14, R5, 0x10, R14 ;  /* 0x00000010050e7825 */ /* 0x001fca00078e020e */
[----:B------:R-:W2:Y:S02]  /*0160*/  LDG.E.128 R8, desc[UR12][R14.64] ;  /* 0x0000000c0e087981 */ /* 0x000ea4000c1e1d00 */
[----:B--2---:R-:W-:Y:S01]  /*0170*/  IMAD.IADD R6, R9, 0x1, -R8 ;  /* 0x0000000109067824 */ /* 0x004fe200078e0a08 */
[----:B------:R-:W-:-:S04]  /*0180*/  IADD3 R7, PT, PT, -R10, R11, RZ ;  /* 0x0000000b0a077210 */ /* 0x000fc80007ffe1ff */
[----:B------:R-:W-:-:S13]  /*0190*/  ISETP.GT.AND P0, PT, R6, R7, PT ;  /* 0x000000070600720c */ /* 0x000fda0003f04270 */
[----:B------:R-:W0:Y:S01]  /*01a0*/  @P0 LDC.64 R16, c[0x0][0x388] ;  /* 0x0000e200ff100b82 */ /* 0x000e220000000a00 */
[----:B------:R-:W-:-:S05]  /*01b0*/  @P0 IMAD.IADD R4, R8, 0x1, R9 ;  /* 0x0000000108040824 */ /* 0x000fca00078e0209 */
[----:B------:R-:W-:-:S04]  /*01c0*/  @P0 LEA.HI R4, R4, R4, RZ, 0x1 ;  /* 0x0000000404040211 */ /* 0x000fc800078f08ff */
[----:B------:R-:W-:-:S05]  /*01d0*/  @P0 SHF.R.S32.HI R2, RZ, 0x1, R4 ;  /* 0x00000001ff020819 */ /* 0x000fca0000011404 */
[----:B0-----:R-:W-:-:S05]  /*01e0*/  @P0 IMAD.WIDE R16, R2, 0x4, R16 ;  /* 0x0000000402100825 */ /* 0x001fca00078e0210 */
[----:B------:R0:W5:Y:S01]  /*01f0*/  @P0 LDG.E R4, desc[UR12][R16.64] ;  /* 0x0000000c10040981 */ /* 0x000162000c1e1900 */
[--C-:B------:R-:W-:Y:S01]  /*0200*/  @!P0 IMAD.IADD R13, R10, 0x1, R11.reuse ;  /* 0x000000010a0d8824 */ /* 0x100fe200078e020b */
[----:B------:R-:W-:Y:S01]  /*0210*/  @P0 MOV R22, UR5 ;  /* 0x0000000500160c02 */ /* 0x000fe20008000f00 */
[----:B------:R-:W-:Y:S01]  /*0220*/  @P0 IMAD.U32 R21, RZ, RZ, UR6 ;  /* 0x00000006ff150e24 */ /* 0x000fe2000f8e00ff */
[----:B------:R-:W-:Y:S01]  /*0230*/  MOV R18, UR6 ;  /* 0x0000000600127c02 */ /* 0x000fe20008000f00 */
[----:B------:R-:W-:Y:S01]  /*0240*/  IMAD.U32 R19, RZ, RZ, UR5 ;  /* 0x00000005ff137e24 */ /* 0x000fe2000f8e00ff */
[----:B------:R-:W-:Y:S02]  /*0250*/  @!P0 LEA.HI R13, R13, R13, RZ, 0x1 ;  /* 0x0000000d0d0d8211 */ /* 0x000fe400078f08ff */
[----:B------:R-:W1:Y:S01]  /*0260*/  @!P0 LDC R22, c[0x0][0x38c] ;  /* 0x0000e300ff168b82 */ /* 0x000e620000000800 */
[----:B------:R-:W-:Y:S01]  /*0270*/  @P0 IMAD.MOV.U32 R20, RZ, RZ, R11 ;  /* 0x000000ffff140224 */ /* 0x000fe200078e000b */
[----:B------:R-:W-:Y:S01]  /*0280*/  @!P0 SHF.R.S32.HI R12, RZ, 0x1, R13 ;  /* 0x00000001ff0c8819 */ /* 0x000fe2000001140d */
[----:B------:R-:W-:-:S05]  /*0290*/  @P0 IMAD.MOV.U32 R13, RZ, RZ, R10 ;  /* 0x000000ffff0d0224 */ /* 0x000fca00078e000a */
[----:B------:R-:W2:Y:S01]  /*02a0*/  @!P0 LDC R21, c[0x0][0x388] ;  /* 0x0000e200ff158b82 */ /* 0x000ea20000000800 */
[----:B------:R-:W-:Y:S01]  /*02b0*/  @!P0 IMAD.MOV.U32 R20, RZ, RZ, R9 ;  /* 0x000000ffff148224 */ /* 0x000fe200078e0009 */
[----:B------:R-:W-:Y:S01]  /*02c0*/  @!P0 MOV R13, R8 ;  /* 0x00000008000d8202 */ /* 0x000fe20000000f00 */
[----:B------:R-:W-:-:S03]  /*02d0*/  @!P0 IMAD.WIDE R18, R12, 0x4, R18 ;  /* 0x000000040c128825 */ /* 0x000fc600078e0212 */
[----:B------:R-:W-:Y:S01]  /*02e0*/  ISETP.GE.AND P1, PT, R13, R20, PT ;  /* 0x000000140d00720c */ /* 0x000fe20003f26270 */
[----:B------:R-:W-:Y:S01]  /*02f0*/  BSSY.RECONVERGENT B0, `(.L_x_29) ;  /* 0x0000011000007945 */ /* 0x000fe20003800200 */
[----:B------:R-:W-:Y:S01]  /*0300*/  IMAD.WIDE R14, R5, 0x10, R14 ;  /* 0x00000010050e7825 */ /* 0x000fe200078e020e */
[----:B------:R0:W5:Y:S01]  /*0310*/  @!P0 LDG.E R4, desc[UR12][R18.64] ;  /* 0x0000000c12048981 */ /* 0x000162000c1e1900 */
[----:B------:R-:W-:Y:S02]  /*0320*/  ISETP.GT.AND P0, PT, R6, R7, PT ;  /* 0x000000070600720c */ /* 0x000fe40003f04270 */
[----:B--2---:R-:W-:Y:S01]  /*0330*/  IMAD.MOV.U32 R6, RZ, RZ, R21 ;  /* 0x000000ffff067224 */ /* 0x004fe200078e0015 */
[----:B-1----:R-:W-:-:S06]  /*0340*/  MOV R7, R22 ;  /* 0x0000001600077202 */ /* 0x002fcc0000000f00 */
[----:B------:R-:W-:Y:S05]  /*0350*/  @P1 BRA `(.L_x_30) ;  /* 0x0000000000281947 */ /* 0x000fea0003800000 */
.L_x_31:
[----:B------:R-:W-:-:S05]  /*0360*/  IMAD.IADD R5, R20, 0x1, R13 ;  /* 0x0000000114057824 */ /* 0x000fca00078e020d */
[----:B------:R-:W-:-:S04]  /*0370*/  LEA.HI R5, R5, R5, RZ, 0x1 ;  /* 0x0000000505057211 */ /* 0x000fc800078f08ff */
[----:B------:R-:W-:-:S05]  /*0380*/  SHF.R.S32.HI R5, RZ, 0x1, R5 ;  /* 0x00000001ff057819 */ /* 0x000fca0000011405 */
[----:B0-----:R-:W-:-:S06]  /*0390*/  IMAD.WIDE R16, R5, 0x4, R6 ;  /* 0x0000000405107825 */ /* 0x001fcc00078e0206 */
[----:B------:R-:W2:Y:S02]  /*03a0*/  LDG.E R17, desc[UR12][R16.64] ;  /* 0x0000000c10117981 */ /* 0x000ea4000c1e1900 */
[----:B--2--5:R-:W-:-:S04]  /*03b0*/  ISETP.GE.AND P1, PT, R17, R4, PT ;  /* 0x000000041100720c */ /* 0x024fc80003f26270 */
[----:B------:R-:W-:-:S09]  /*03c0*/  SEL R20, R20, R5, !P1 ;  /* 0x0000000514147207 */ /* 0x000fd20004800000 */
[----:B------:R-:W-:-:S05]  /*03d0*/  @!P1 VIADD R13, R5, 0x1 ;  /* 0x00000001050d9836 */ /* 0x000fca0000000000 */
[----:B------:R-:W-:-:S13]  /*03e0*/  ISETP.GE.AND P1, PT, R13, R20, PT ;  /* 0x000000140d00720c */ /* 0x000fda0003f26270 */
[----:B------:R-:W-:Y:S05]  /*03f0*/  @!P1 BRA `(.L_x_31) ;  /* 0xfffffffc00d89947 */ /* 0x000fea000383ffff */
.L_x_30:
[----:B------:R-:W-:Y:S05]  /*0400*/  BSYNC.RECONVERGENT B0 ;  /* 0x0000000000007941 */ /* 0x000fea0003800200 */
.L_x_29:
[----:B------:R-:W-:Y:S01]  /*0410*/  SEL R7, R13, R12, P0 ;  /* 0x0000000c0d077207 */ /* 0x000fe20000000000 */
[----:B------:R-:W-:Y:S01]  /*0420*/  IMAD.MOV.U32 R6, RZ, RZ, R10 ;  /* 0x000000ffff067224 */ /* 0x000fe200078e000a */
[----:B------:R-:W-:Y:S02]  /*0430*/  SEL R5, R2, R13, P0 ;  /* 0x0000000d02057207 */ /* 0x000fe40000000000 */
[----:B-----5:R-:W-:Y:S01]  /*0440*/  MOV R4, R8 ;  /* 0x0000000800047202 */ /* 0x020fe20000000f00 */
[----:B------:R-:W-:Y:S01]  /*0450*/  IMAD.MOV.U32 R10, RZ, RZ, R7 ;  /* 0x000000ffff0a7224 */ /* 0x000fe200078e0007 */
[----:B------:R-:W-:Y:S02]  /*0460*/  MOV R8, R5 ;  /* 0x0000000500087202 */ /* 0x000fe40000000f00 */
[----:B------:R-:W-:Y:S01]  /*0470*/  IADD3 R0, PT, PT, R3, R0, RZ ;  /* 0x0000000003007210 */ /* 0x000fe20007ffe0ff */
[----:B------:R1:W-:Y:S03]  /*0480*/  STG.E.128 desc[UR12][R14.64], R4 ;  /* 0x000000040e007986 */ /* 0x0003e6000c101d0c */
[----:B------:R-:W-:Y:S01]  /*0490*/  ISETP.GE.AND P0, PT, R0, UR4, PT ;  /* 0x0000000400007c0c */ /* 0x000fe2000bf06270 */
[----:B------:R1:W-:-:S12]  /*04a0*/  STG.E.128 desc[UR12][R14.64+0x10], R8 ;  /* 0x000010080e007986 */ /* 0x0003d8000c101d0c */
[----:B------:R-:W-:Y:S05]  /*04b0*/  @!P0 BRA `(.L_x_32) ;  /* 0xfffffffc001c8947 */ /* 0x000fea000383ffff */
[----:B------:R-:W-:Y:S05]  /*04c0*/  EXIT ;  /* 0x000000000000794d */ /* 0x000fea0003800000 */
.L_x_33:
        /* <DEDUP_REMOVED lines=11> */
.L_x_40:


//--------------------- .text.cuAdd               --------------------------
	.section	.text.cuAdd,"ax",@progbits
	.align	128
        .global         cuAdd
        .type           cuAdd,@function
        .size           cuAdd,(.L_x_41 - cuAdd)
        .other          cuAdd,@"STO_CUDA_ENTRY STV_DEFAULT"
cuAdd:
.text.cuAdd:
[----:B------:R-:W-:Y:S01]  /*0000*/  LDC R1, c[0x0][0x37c] ;  /* 0x0000df00ff017b82 */ /* 0x000fe20000000800 */
[----:B------:R-:W0:Y:S07]  /*0010*/  S2R R0, SR_TID.X ;  /* 0x0000000000007919 */ /* 0x000e2e0000002100 */
[----:B------:R-:W0:Y:S08]  /*0020*/  S2UR UR4, SR_CTAID.X ;  /* 0x00000000000479c3 */ /* 0x000e300000002500 */
[----:B------:R-:W0:Y:S08]  /*0030*/  LDC R11, c[0x0][0x360] ;  /* 0x0000d800ff0b7b82 */ /* 0x000e300000000800 */
[----:B------:R-:W1:Y:S01]  /*0040*/  LDC R15, c[0x0][0x394] ;  /* 0x0000e500ff0f7b82 */ /* 0x000e620000000800 */
[----:B0-----:R-:W-:-:S05]  /*0050*/  IMAD R0, R11, UR4, R0 ;  /* 0x000000040b007c24 */ /* 0x001fca000f8e0200 */
[----:B-1----:R-:W-:-:S13]  /*0060*/  ISETP.GE.AND P0, PT, R0, R15, PT ;  /* 0x0000000f0000720c */ /* 0x002fda0003f06270 */
[----:B------:R-:W-:Y:S05]  /*0070*/  @P0 EXIT ;  /* 0x000000000000094d */ /* 0x000fea0003800000 */
[----:B------:R-:W0:Y:S01]  /*0080*/  LDC R5, c[0x0][0x390] ;  /* 0x0000e400ff057b82 */ /* 0x000e220000000800 */
[----:B------:R-:W1:Y:S01]  /*0090*/  LDCU UR4, c[0x0][0x370] ;  /* 0x00006e00ff0477ac */ /* 0x000e620008000800 */
[----:B------:R-:W2:Y:S06]  /*00a0*/  LDCU.64 UR6, c[0x0][0x358] ;  /* 0x00006b00ff0677ac */ /* 0x000eac0008000a00 */
[----:B------:R-:W0:Y:S08]  /*00b0*/  LDC.64 R2, c[0x0][0x388] ;  /* 0x0000e200ff027b82 */ /* 0x000e300000000a00 */
[----:B------:R-:W3:Y:S01]  /*00c0*/  LDC.64 R8, c[0x0][0x380] ;  /* 0x0000e000ff087b82 */ /* 0x000ee20000000a00 */
[----:B-1----:R-:W-:-:S02]  /*00d0*/  IMAD R11, R11, UR4, RZ ;  /* 0x000000040b0b7c24 */ /* 0x002fc4000f8e02ff */
[----:B0-2---:R-:W-:-:S07]  /*00e0*/  IMAD.WIDE R2, R5, 0x4, R2 ;  /* 0x0000000405027825 */ /* 0x005fce00078e0202 */
.L_x_34:
[----:B---3--:R-:W-:Y:S01]  /*00f0*/  IMAD.WIDE R4, R0, 0x4, R8 ;  /* 0x0000000400047825 */ /* 0x008fe200078e0208 */
[----:B0-----:R-:W2:Y:S04]  /*0100*/  LDG.E R13, desc[UR6][R2.64] ;  /* 0x00000006020d7981 */ /* 0x001ea8000c1e1900 */
[----:B------:R-:W2:Y:S01]  /*0110*/  LDG.E R10, desc[UR6][R4.64] ;  /* 0x00000006040a7981 */ /* 0x000ea2000c1e1900 */
[----:B------:R-:W-:Y:S01]  /*0120*/  IMAD.WIDE R6, R15, 0x4, R4 ;  /* 0x000000040f067825 */ /* 0x000fe200078e0204 */
[----:B------:R-:W-:-:S04]  /*0130*/  IADD3 R0, PT, PT, R11, R0, RZ ;  /* 0x000000000b007210 */ /* 0x000fc80007ffe0ff */
[----:B------:R-:W-:Y:S02]  /*0140*/  ISETP.GE.AND P0, PT, R0, R15, PT ;  /* 0x0000000f0000720c */ /* 0x000fe40003f06270 */
[----:B--2---:R-:W-:-:S05]  /*0150*/  IADD3 R13, PT, PT, R10, R13, RZ ;  /* 0x0000000d0a0d7210 */ /* 0x004fca0007ffe0ff */
[----:B------:R0:W-:Y:S06]  /*0160*/  STG.E desc[UR6][R6.64], R13 ;  /* 0x0000000d06007986 */ /* 0x0001ec000c101906 */
[----:B------:R-:W-:Y:S05]  /*0170*/  @!P0 BRA `(.L_x_34) ;  /* 0xfffffffc00dc8947 */ /* 0x000fea000383ffff */
[----:B------:R-:W-:Y:S05]  /*0180*/  EXIT ;  /* 0x000000000000794d */ /* 0x000fea0003800000 */
.L_x_35:
        /* <DEDUP_REMOVED lines=15> */
.L_x_41:


//--------------------- .nv.shared.reserved.0     --------------------------
	.section	.nv.shared.reserved.0,"aw",@nobits
	.weak		__nv_reservedSMEM_offset_0_alias
	.size		__nv_reservedSMEM_offset_0_alias, 0, 64
	.other		__nv_reservedSMEM_offset_0_alias,@"STO_CUDA_RESERVED_SHARED STV_DEFAULT"
__nv_reservedSMEM_offset_0_alias:
	.zero		0
	.zero		64


//--------------------- .nv.constant0.cuReverse   --------------------------
	.section	.nv.constant0.cuReverse,"a",@progbits
	.sectionflags	@""
	.align	4
.nv.constant0.cuReverse:
	.zero		908


//--------------------- .nv.constant0.cuSearch    --------------------------
	.section	.nv.constant0.cuSearch,"a",@progbits
	.sectionflags	@""
	.align	4
.nv.constant0.cuSearch:
	.zero		956


//--------------------- .nv.constant0.cuPrune     --------------------------
	.section	.nv.constant0.cuPrune,"a",@progbits
	.sectionflags	@""
	.align	4
.nv.constant0.cuPrune:
	.zero		956


//--------------------- .nv.constant0.cuMergeIncreasing --------------------------
	.section	.nv.constant0.cuMergeIncreasing,"a",@progbits
	.sectionflags	@""
	.align	4
.nv.constant0.cuMergeIncreasing:
	.zero		928


//--------------------- .nv.constant0.cuPartition --------------------------
	.section	.nv.constant0.cuPartition,"a",@progbits
	.sectionflags	@""
	.align	4
.nv.constant0.cuPartition:
	.zero		924


//--------------------- .nv.constant0.cuAdd       --------------------------
	.section	.nv.constant0.cuAdd,"a",@progbits
	.sectionflags	@""
	.align	4
.nv.constant0.cuAdd:
	.zero		920


//--------------------- SYMBOLS --------------------------

	.type		.nv.reservedSmem.offset0,@object
	.size		.nv.reservedSmem.offset0,0x4
